// auto-generated by cutlass_sweep.gemm — config: {"arch": "sm_90", "cluster_m": 1, "cluster_n": 1, "dtype": "tf32", "dtype_b": "tf32", "layout": "nt", "stages": 5, "tile_k": 128, "tile_m": 64, "tile_n": 64}
#include "cutlass/cutlass.h"
#include "cutlass/gemm/collective/collective_builder.hpp"
#include "cutlass/gemm/device/gemm_universal_adapter.h"
#include "cutlass/gemm/kernel/gemm_universal.hpp"
#include "cutlass/epilogue/collective/collective_builder.hpp"

using ElemA = cutlass::tfloat32_t;
using ElemB = cutlass::tfloat32_t;
using ElemCD = cutlass::tfloat32_t;
using Acc  = float;
using TileShape    = cute::Shape<cute::_64, cute::_64, cute::_128>;
using ClusterShape = cute::Shape<cute::_1, cute::_1, cute::_1>;

using CollectiveEpilogue = typename cutlass::epilogue::collective::CollectiveBuilder<
    cutlass::arch::Sm90, cutlass::arch::OpClassTensorOp,
    TileShape, ClusterShape,
    cutlass::epilogue::collective::EpilogueTileAuto,
    Acc, Acc,
    ElemCD, cutlass::layout::RowMajor, 128 / cutlass::sizeof_bits<ElemCD>::value,
    ElemCD, cutlass::layout::RowMajor, 128 / cutlass::sizeof_bits<ElemCD>::value,
    cutlass::epilogue::collective::EpilogueScheduleAuto
  >::CollectiveOp;

using CollectiveMainloop = typename cutlass::gemm::collective::CollectiveBuilder<
    cutlass::arch::Sm90, cutlass::arch::OpClassTensorOp,
    ElemA, cutlass::layout::RowMajor, 128 / cutlass::sizeof_bits<ElemA>::value,
    ElemB, cutlass::layout::ColumnMajor, 128 / cutlass::sizeof_bits<ElemB>::value,
    Acc,
    TileShape, ClusterShape,
    cutlass::gemm::collective::StageCount<5>,
    cutlass::gemm::collective::KernelScheduleAuto
  >::CollectiveOp;

using GemmKernel = cutlass::gemm::kernel::GemmUniversal<
    cute::Shape<int,int,int,int>,
    CollectiveMainloop,
    CollectiveEpilogue
>;
using Gemm = cutlass::gemm::device::GemmUniversalAdapter<GemmKernel>;

// Force the device kernel symbol into the cubin without needing a host main.
auto* _anchor = &cutlass::device_kernel<GemmKernel>;


// ===== COMPILED SASS (sm_90a) =====

	.target	sm_90a

	.elftype	@"ET_EXEC"


//--------------------- .note.nv.tkinfo           --------------------------
	.section	.note.nv.tkinfo,"",@"SHT_NOTE"
	.sectionflags	@"SHF_NOTE_NV_TKINFO"
	.tkinfo
        /*0018*/ 	.word	0x00000002
        /*0030*/ 	.string	""
        /*0030*/ 	.string	"ptxas"
        /*0030*/ 	.string	"Cuda compilation tools, release 13.0, V13.0.88"
        /*0030*/ 	.string	"Build cuda_13.0.r13.0/compiler.36424714_0"
        /*0030*/ 	.string	"-arch sm_90a -m 64 "



//--------------------- .note.nv.cuinfo           --------------------------
	.section	.note.nv.cuinfo,"",@"SHT_NOTE"
	.sectionflags	@"SHF_NOTE_NV_CUINFO"
        /*0018*/ 	.short	0x0002
        /*001a*/ 	.short	0x005a
        /*001c*/ 	.short	0x0082
	.zero		2


//--------------------- .nv.info                  --------------------------
	.section	.nv.info,"",@"SHT_CUDA_INFO"
	.align	4


	//----- nvinfo : EIATTR_REGCOUNT
	.align		4
        /*0000*/ 	.byte	0x04, 0x2f
        /*0002*/ 	.short	(.L_15 - .L_14)
	.align		4
.L_14:
        /*0004*/ 	.word	index@(_ZN7cutlass13device_kernelINS_4gemm6kernel13GemmUniversalIN4cute5tupleIJiiiiEEENS1_10collective13CollectiveMmaINS1_34MainloopSm90TmaGmmaWarpSpecializedILi5ENS5_IJNS4_1CILi1EEESB_SB_EEENS1_32KernelTmaWarpSpecializedPingpongEEENS5_IJNSA_ILi64EEESF_NSA_ILi128EEEEEENS_10tfloat32_tENS5_IJlSB_lEEESI_SJ_NS4_8TiledMMAINS4_8MMA_AtomIJNS4_4SM904GMMA29MMA_64x64x8_F32TF32TF32_SS_TNILNSN_7ScaleInE1ELSP_1EEEEEENS4_6LayoutISC_NS5_IJNSA_ILi0EEEST_ST_EEEEENS5_IJNS4_10UnderscoreESW_SW_EEEEENS4_13SM90_TMA_LOADENS4_14ComposedLayoutINS4_7SwizzleILi3ELi4ELi3EEENS4_18smem_ptr_flag_bitsILi32EEENSS_INS5_IJNSA_ILi8EEENSA_ILi32EEEEEENS5_IJS16_SB_EEEEEEEvNS4_8identityESZ_S1A_vS1B_EENS_8epilogue10collective6detail29Sm90TmaWarpSpecializedAdapterINS1E_15DefaultEpilogueISI_SJ_SJ_NS1D_6thread17LinearCombinationISI_Li1EffLNS1I_9ScaleType4KindE0ELNS_15FloatRoundStyleE2ESI_EENS1_15EpilogueDefaultEEEEEvvEEEEvNT_6ParamsE)
        /*0008*/ 	.word	0x000000a8


	//----- nvinfo : EIATTR_FRAME_SIZE
	.align		4
.L_15:
        /*000c*/ 	.byte	0x04, 0x11
        /*000e*/ 	.short	(.L_17 - .L_16)
	.align		4
.L_16:
        /*0010*/ 	.word	index@(_ZN7cutlass13device_kernelINS_4gemm6kernel13GemmUniversalIN4cute5tupleIJiiiiEEENS1_10collective13CollectiveMmaINS1_34MainloopSm90TmaGmmaWarpSpecializedILi5ENS5_IJNS4_1CILi1EEESB_SB_EEENS1_32KernelTmaWarpSpecializedPingpongEEENS5_IJNSA_ILi64EEESF_NSA_ILi128EEEEEENS_10tfloat32_tENS5_IJlSB_lEEESI_SJ_NS4_8TiledMMAINS4_8MMA_AtomIJNS4_4SM904GMMA29MMA_64x64x8_F32TF32TF32_SS_TNILNSN_7ScaleInE1ELSP_1EEEEEENS4_6LayoutISC_NS5_IJNSA_ILi0EEEST_ST_EEEEENS5_IJNS4_10UnderscoreESW_SW_EEEEENS4_13SM90_TMA_LOADENS4_14ComposedLayoutINS4_7SwizzleILi3ELi4ELi3EEENS4_18smem_ptr_flag_bitsILi32EEENSS_INS5_IJNSA_ILi8EEENSA_ILi32EEEEEENS5_IJS16_SB_EEEEEEEvNS4_8identityESZ_S1A_vS1B_EENS_8epilogue10collective6detail29Sm90TmaWarpSpecializedAdapterINS1E_15DefaultEpilogueISI_SJ_SJ_NS1D_6thread17LinearCombinationISI_Li1EffLNS1I_9ScaleType4KindE0ELNS_15FloatRoundStyleE2ESI_EENS1_15EpilogueDefaultEEEEEvvEEEEvNT_6ParamsE)
        /*0014*/ 	.word	0x00000008


	//----- nvinfo : EIATTR_MIN_STACK_SIZE
	.align		4
.L_17:
        /*0018*/ 	.byte	0x04, 0x12
        /*001a*/ 	.short	(.L_19 - .L_18)
	.align		4
.L_18:
        /*001c*/ 	.word	index@(_ZN7cutlass13device_kernelINS_4gemm6kernel13GemmUniversalIN4cute5tupleIJiiiiEEENS1_10collective13CollectiveMmaINS1_34MainloopSm90TmaGmmaWarpSpecializedILi5ENS5_IJNS4_1CILi1EEESB_SB_EEENS1_32KernelTmaWarpSpecializedPingpongEEENS5_IJNSA_ILi64EEESF_NSA_ILi128EEEEEENS_10tfloat32_tENS5_IJlSB_lEEESI_SJ_NS4_8TiledMMAINS4_8MMA_AtomIJNS4_4SM904GMMA29MMA_64x64x8_F32TF32TF32_SS_TNILNSN_7ScaleInE1ELSP_1EEEEEENS4_6LayoutISC_NS5_IJNSA_ILi0EEEST_ST_EEEEENS5_IJNS4_10UnderscoreESW_SW_EEEEENS4_13SM90_TMA_LOADENS4_14ComposedLayoutINS4_7SwizzleILi3ELi4ELi3EEENS4_18smem_ptr_flag_bitsILi32EEENSS_INS5_IJNSA_ILi8EEENSA_ILi32EEEEEENS5_IJS16_SB_EEEEEEEvNS4_8identityESZ_S1A_vS1B_EENS_8epilogue10collective6detail29Sm90TmaWarpSpecializedAdapterINS1E_15DefaultEpilogueISI_SJ_SJ_NS1D_6thread17LinearCombinationISI_Li1EffLNS1I_9ScaleType4KindE0ELNS_15FloatRoundStyleE2ESI_EENS1_15EpilogueDefaultEEEEEvvEEEEvNT_6ParamsE)
        /*0020*/ 	.word	0x00000008
.L_19:


//--------------------- .nv.compat                --------------------------
	.section	.nv.compat,"",@"SHT_CUDA_COMPAT_INFO"
	.align	4
        /*0000*/ 	.byte	0x02, 0x09, 0x01, 0x00, 0x02, 0x02, 0x04, 0x00, 0x02, 0x05, 0x05, 0x00, 0x03, 0x07, 0x01, 0x01
        /*0010*/ 	.byte	0x02, 0x03, 0x01, 0x00, 0x02, 0x06, 0x01, 0x00, 0x04, 0x0b, 0x08, 0x00, 0x00, 0x00, 0x00, 0x00
        /*0020*/ 	.byte	0x00, 0x00, 0x00, 0x00


//--------------------- .nv.info._ZN7cutlass13device_kernelINS_4gemm6kernel13GemmUniversalIN4cute5tupleIJiiiiEEENS1_10collective13CollectiveMmaINS1_34MainloopSm90TmaGmmaWarpSpecializedILi5ENS5_IJNS4_1CILi1EEESB_SB_EEENS1_32KernelTmaWarpSpecializedPingpongEEENS5_IJNSA_ILi64EEESF_NSA_ILi128EEEEEENS_10tfloat32_tENS5_IJlSB_lEEESI_SJ_NS4_8TiledMMAINS4_8MMA_AtomIJNS4_4SM904GMMA29MMA_64x64x8_F32TF32TF32_SS_TNILNSN_7ScaleInE1ELSP_1EEEEEENS4_6LayoutISC_NS5_IJNSA_ILi0EEEST_ST_EEEEENS5_IJNS4_10UnderscoreESW_SW_EEEEENS4_13SM90_TMA_LOADENS4_14ComposedLayoutINS4_7SwizzleILi3ELi4ELi3EEENS4_18smem_ptr_flag_bitsILi32EEENSS_INS5_IJNSA_ILi8EEENSA_ILi32EEEEEENS5_IJS16_SB_EEEEEEEvNS4_8identityESZ_S1A_vS1B_EENS_8epilogue10collective6detail29Sm90TmaWarpSpecializedAdapterINS1E_15DefaultEpilogueISI_SJ_SJ_NS1D_6thread17LinearCombinationISI_Li1EffLNS1I_9ScaleType4KindE0ELNS_15FloatRoundStyleE2ESI_EENS1_15EpilogueDefaultEEEEEvvEEEEvNT_6ParamsE --------------------------
	.section	.nv.info._ZN7cutlass13device_kernelINS_4gemm6kernel13GemmUniversalIN4cute5tupleIJiiiiEEENS1_10collective13CollectiveMmaINS1_34MainloopSm90TmaGmmaWarpSpecializedILi5ENS5_IJNS4_1CILi1EEESB_SB_EEENS1_32KernelTmaWarpSpecializedPingpongEEENS5_IJNSA_ILi64EEESF_NSA_ILi128EEEEEENS_10tfloat32_tENS5_IJlSB_lEEESI_SJ_NS4_8TiledMMAINS4_8MMA_AtomIJNS4_4SM904GMMA29MMA_64x64x8_F32TF32TF32_SS_TNILNSN_7ScaleInE1ELSP_1EEEEEENS4_6LayoutISC_NS5_IJNSA_ILi0EEEST_ST_EEEEENS5_IJNS4_10UnderscoreESW_SW_EEEEENS4_13SM90_TMA_LOADENS4_14ComposedLayoutINS4_7SwizzleILi3ELi4ELi3EEENS4_18smem_ptr_flag_bitsILi32EEENSS_INS5_IJNSA_ILi8EEENSA_ILi32EEEEEENS5_IJS16_SB_EEEEEEEvNS4_8identityESZ_S1A_vS1B_EENS_8epilogue10collective6detail29Sm90TmaWarpSpecializedAdapterINS1E_15DefaultEpilogueISI_SJ_SJ_NS1D_6thread17LinearCombinationISI_Li1EffLNS1I_9ScaleType4KindE0ELNS_15FloatRoundStyleE2ESI_EENS1_15EpilogueDefaultEEEEEvvEEEEvNT_6ParamsE,"",@"SHT_CUDA_INFO"
	.sectionflags	@""
	.align	4


	//----- nvinfo : EIATTR_CUDA_API_VERSION
	.align		4
        /*0000*/ 	.byte	0x04, 0x37
        /*0002*/ 	.short	(.L_21 - .L_20)
.L_20:
        /*0004*/ 	.word	0x00000082


	//----- nvinfo : EIATTR_KPARAM_INFO
	.align		4
.L_21:
        /*0008*/ 	.byte	0x04, 0x17
        /*000a*/ 	.short	(.L_23 - .L_22)
.L_22:
        /*000c*/ 	.word	0x00000000
        /*0010*/ 	.short	0x0000
        /*0012*/ 	.short	0x0070
        /*0014*/ 	.byte	0x00, 0xf0, 0x01, 0x10


	//----- nvinfo : EIATTR_SPARSE_MMA_MASK
	.align		4
.L_23:
        /*0018*/ 	.byte	0x03, 0x50
        /*001a*/ 	.short	0x0000


	//----- nvinfo : EIATTR_MAXREG_COUNT
	.align		4
        /*001c*/ 	.byte	0x03, 0x1b
        /*001e*/ 	.short	0x00a8


	//----- nvinfo : EIATTR_NUM_BARRIERS
	.align		4
        /*0020*/ 	.byte	0x02, 0x4c
        /*0022*/ 	.byte	0x01
	.zero		1


	//----- nvinfo : EIATTR_EXTERNS
	.align		4
        /*0024*/ 	.byte	0x04, 0x0f
        /*0026*/ 	.short	(.L_25 - .L_24)


	//   ....[0]....
	.align		4
.L_24:
        /*0028*/ 	.word	index@(__assertfail)


	//----- nvinfo : EIATTR_ANNOTATIONS
	.align		4
.L_25:
        /*002c*/ 	.byte	0x04, 0x55
        /*002e*/ 	.short	(.L_27 - .L_26)


	//   ....[0]....
.L_26:
        /*0030*/ 	.word	0x00000001
        /*0034*/ 	.byte	0xf0, 0x0a, 0x00, 0x00, 0x01, 0x00, 0x00, 0x00, 0x10, 0x12, 0x00, 0x00, 0x01, 0x00, 0x00, 0x00
        /*0044*/ 	.byte	0x40, 0x4d, 0x00, 0x00, 0x01, 0x00, 0x00, 0x00, 0x00, 0x5b, 0x00, 0x00


	//----- nvinfo : EIATTR_MERCURY_ISA_VERSION
	.align		4
.L_27:
        /*0050*/ 	.byte	0x03, 0x5f
        /*0052*/ 	.short	0x0101


	//----- nvinfo : EIATTR_INT_WARP_WIDE_INSTR_OFFSETS
	.align		4
        /*0054*/ 	.byte	0x04, 0x31
        /*0056*/ 	.short	(.L_29 - .L_28)


	//   ....[0]....
.L_28:
        /*0058*/ 	.word	0x00000410


	//   ....[1]....
        /*005c*/ 	.word	0x00000430


	//   ....[2]....
        /*0060*/ 	.word	0x000004b0


	//   ....[3]....
        /*0064*/ 	.word	0x000004c0


	//   ....[4]....
        /*0068*/ 	.word	0x000004d0


	//   ....[5]....
        /*006c*/ 	.word	0x000004f0


	//   ....[6]....
        /*0070*/ 	.word	0x00000580


	//   ....[7]....
        /*0074*/ 	.word	0x000005a0


	//----- nvinfo : EIATTR_COOP_GROUP_MASK_REGIDS
	.align		4
.L_29:
        /*0078*/ 	.byte	0x04, 0x29
        /*007a*/ 	.short	(.L_31 - .L_30)


	//   ....[0]....
.L_30:
        /*007c*/ 	.word	0xffffffff


	//   ....[1]....
        /*0080*/ 	.word	0xffffffff


	//   ....[2]....
        /*0084*/ 	.word	0xffffffff


	//   ....[3]....
        /*0088*/ 	.word	0xffffffff


	//   ....[4]....
        /*008c*/ 	.word	0xffffffff


	//   ....[5]....
        /*0090*/ 	.word	0xffffffff


	//----- nvinfo : EIATTR_COOP_GROUP_INSTR_OFFSETS
	.align		4
.L_31:
        /*0094*/ 	.byte	0x04, 0x28
        /*0096*/ 	.short	(.L_33 - .L_32)


	//   ....[0]....
.L_32:
        /*0098*/ 	.word	0x00000070


	//   ....[1]....
        /*009c*/ 	.word	0x00000080


	//   ....[2]....
        /*00a0*/ 	.word	0x00000140


	//   ....[3]....
        /*00a4*/ 	.word	0x000002f0


	//   ....[4]....
        /*00a8*/ 	.word	0x00000330


	//   ....[5]....
        /*00ac*/ 	.word	0x00000370


	//----- nvinfo : EIATTR_REG_RECONFIG
	.align		4
.L_33:
        /*00b0*/ 	.byte	0x01, 0x54
	.zero		2


	//----- nvinfo : EIATTR_SYSCALL_OFFSETS
	.align		4
        /*00b4*/ 	.byte	0x04, 0x46
        /*00b6*/ 	.short	(.L_35 - .L_34)


	//   ....[0]....
.L_34:
        /*00b8*/ 	.word	0x00001710


	//----- nvinfo : EIATTR_MBARRIER_INSTR_OFFSETS
	.align		4
.L_35:
        /*00bc*/ 	.byte	0x04, 0x39
        /*00be*/ 	.short	(.L_37 - .L_36)


	//   ....[0]....
.L_36:
        /*00c0*/ 	.word	0x00000240
        /*00c4*/ 	.word	0x000000ff
        /*00c8*/ 	.word	0x00000000
        /*00cc*/ 	.short	0x0100
        /*00ce*/ 	.byte	0x08
	.zero		1


	//   ....[1]....
        /*00d0*/ 	.word	0x00000250
        /*00d4*/ 	.word	0x000000ff
        /*00d8*/ 	.word	0x00000028
        /*00dc*/ 	.short	0x0100
        /*00de*/ 	.byte	0x08
	.zero		1


	//   ....[2]....
        /*00e0*/ 	.word	0x00000260
        /*00e4*/ 	.word	0x000000ff
        /*00e8*/ 	.word	0x00000008
        /*00ec*/ 	.short	0x0100
        /*00ee*/ 	.byte	0x08
	.zero		1


	//   ....[3]....
        /*00f0*/ 	.word	0x00000270
        /*00f4*/ 	.word	0x000000ff
        /*00f8*/ 	.word	0x00000030
        /*00fc*/ 	.short	0x0100
        /*00fe*/ 	.byte	0x08
	.zero		1


	//   ....[4]....
        /*0100*/ 	.word	0x00000280
        /*0104*/ 	.word	0x000000ff
        /*0108*/ 	.word	0x00000010
        /*010c*/ 	.short	0x0100
        /*010e*/ 	.byte	0x08
	.zero		1


	//   ....[5]....
        /*0110*/ 	.word	0x00000290
        /*0114*/ 	.word	0x000000ff
        /*0118*/ 	.word	0x00000038
        /*011c*/ 	.short	0x0100
        /*011e*/ 	.byte	0x08
	.zero		1


	//   ....[6]....
        /*0120*/ 	.word	0x000002a0
        /*0124*/ 	.word	0x000000ff
        /*0128*/ 	.word	0x00000018
        /*012c*/ 	.short	0x0100
        /*012e*/ 	.byte	0x08
	.zero		1


	//   ....[7]....
        /*0130*/ 	.word	0x000002b0
        /*0134*/ 	.word	0x000000ff
        /*0138*/ 	.word	0x00000040
        /*013c*/ 	.short	0x0100
        /*013e*/ 	.byte	0x08
	.zero		1


	//   ....[8]....
        /*0140*/ 	.word	0x000002c0
        /*0144*/ 	.word	0x000000ff
        /*0148*/ 	.word	0x00000020
        /*014c*/ 	.short	0x0100
        /*014e*/ 	.byte	0x08
	.zero		1


	//   ....[9]....
        /*0150*/ 	.word	0x000002d0
        /*0154*/ 	.word	0x000000ff
        /*0158*/ 	.word	0x00000048
        /*015c*/ 	.short	0x0100
        /*015e*/ 	.byte	0x08
	.zero		1


	//   ....[10]....
        /*0160*/ 	.word	0x000005e0
        /*0164*/ 	.word	0x000000ff
        /*0168*/ 	.word	0x00000080
        /*016c*/ 	.short	0x0100
        /*016e*/ 	.byte	0x08
	.zero		1


	//   ....[11]....
        /*0170*/ 	.word	0x00000650
        /*0174*/ 	.word	0x000000ff
        /*0178*/ 	.word	0x00000088
        /*017c*/ 	.short	0x0100
        /*017e*/ 	.byte	0x08
	.zero		1


	//   ....[12]....
        /*0180*/ 	.word	0x00000670
        /*0184*/ 	.word	0x000000ff
        /*0188*/ 	.word	0x00000060
        /*018c*/ 	.short	0x0100
        /*018e*/ 	.byte	0x09
	.zero		1


	//   ....[13]....
        /*0190*/ 	.word	0x00000680
        /*0194*/ 	.word	0x000000ff
        /*0198*/ 	.word	0x00000068
        /*019c*/ 	.short	0x0100
        /*019e*/ 	.byte	0x09
	.zero		1


	//   ....[14]....
        /*01a0*/ 	.word	0x00000690
        /*01a4*/ 	.word	0x000000ff
        /*01a8*/ 	.word	0x00000070
        /*01ac*/ 	.short	0x0100
        /*01ae*/ 	.byte	0x09
	.zero		1


	//   ....[15]....
        /*01b0*/ 	.word	0x000006a0
        /*01b4*/ 	.word	0x000000ff
        /*01b8*/ 	.word	0x00000078
        /*01bc*/ 	.short	0x0100
        /*01be*/ 	.byte	0x09
	.zero		1


	//   ....[16]....
        /*01c0*/ 	.word	0x000015d0
        /*01c4*/ 	.word	0x000000ff
        /*01c8*/ 	.word	0xfffffff8
        /*01cc*/ 	.short	0x010a
        /*01ce*/ 	.byte	0x2b
	.zero		1


	//   ....[17]....
        /*01d0*/ 	.word	0x00001790
        /*01d4*/ 	.word	0x00000003
        /*01d8*/ 	.word	0x00000000
        /*01dc*/ 	.short	0x010a
        /*01de*/ 	.byte	0x3f
	.zero		1


	//   ....[18]....
        /*01e0*/ 	.word	0x000017d0
        /*01e4*/ 	.word	0x00000003
        /*01e8*/ 	.word	0x00000000
        /*01ec*/ 	.short	0x010a
        /*01ee*/ 	.byte	0x3f
	.zero		1


	//   ....[19]....
        /*01f0*/ 	.word	0x00002010
        /*01f4*/ 	.word	0x000000ff
        /*01f8*/ 	.word	0x00000000
        /*01fc*/ 	.short	0x010a
        /*01fe*/ 	.byte	0x06
	.zero		1


	//   ....[20]....
        /*0200*/ 	.word	0x00002050
        /*0204*/ 	.word	0x000000ff
        /*0208*/ 	.word	0x00000000
        /*020c*/ 	.short	0x010a
        /*020e*/ 	.byte	0x06
	.zero		1


	//   ....[21]....
        /*0210*/ 	.word	0x000027f0
        /*0214*/ 	.word	0x000000ff
        /*0218*/ 	.word	0x00000000
        /*021c*/ 	.short	0x0101
        /*021e*/ 	.byte	0x06
	.zero		1


	//   ....[22]....
        /*0220*/ 	.word	0x000028f0
        /*0224*/ 	.word	0x00000003
        /*0228*/ 	.word	0x00000000
        /*022c*/ 	.short	0x0101
        /*022e*/ 	.byte	0x29
	.zero		1


	//   ....[23]....
        /*0230*/ 	.word	0x000029c0
        /*0234*/ 	.word	0x000000ff
        /*0238*/ 	.word	0x00000000
        /*023c*/ 	.short	0x0101
        /*023e*/ 	.byte	0x06
	.zero		1


	//   ....[24]....
        /*0240*/ 	.word	0x00002a30
        /*0244*/ 	.word	0x000000ff
        /*0248*/ 	.word	0x00000008
        /*024c*/ 	.short	0x010a
        /*024e*/ 	.byte	0x2b
	.zero		1


	//   ....[25]....
        /*0250*/ 	.word	0x00004d80
        /*0254*/ 	.word	0x00000000
        /*0258*/ 	.word	0x00000000
        /*025c*/ 	.short	0x0101
        /*025e*/ 	.byte	0x29
	.zero		1


	//   ....[26]....
        /*0260*/ 	.word	0x00005670
        /*0264*/ 	.word	0x0000000b
        /*0268*/ 	.word	0x00000028
        /*026c*/ 	.short	0x010a
        /*026e*/ 	.byte	0x3f
	.zero		1


	//   ....[27]....
        /*0270*/ 	.word	0x00005c30
        /*0274*/ 	.word	0x00000006
        /*0278*/ 	.word	0x00000088
        /*027c*/ 	.short	0x0101
        /*027e*/ 	.byte	0x3f
	.zero		1


	//   ....[28]....
        /*0280*/ 	.word	0x00006350
        /*0284*/ 	.word	0x00000007
        /*0288*/ 	.word	0x00000000
        /*028c*/ 	.short	0x010a
        /*028e*/ 	.byte	0x3f
	.zero		1


	//   ....[29]....
        /*0290*/ 	.word	0x000063d0
        /*0294*/ 	.word	0x00000006
        /*0298*/ 	.word	0x00000000
        /*029c*/ 	.short	0x010a
        /*029e*/ 	.byte	0x3f
	.zero		1


	//   ....[30]....
        /*02a0*/ 	.word	0x00006460
        /*02a4*/ 	.word	0x00000007
        /*02a8*/ 	.word	0x00000000
        /*02ac*/ 	.short	0x010a
        /*02ae*/ 	.byte	0x3f
	.zero		1


	//   ....[31]....
        /*02b0*/ 	.word	0x000064f0
        /*02b4*/ 	.word	0x00000006
        /*02b8*/ 	.word	0x00000000
        /*02bc*/ 	.short	0x010a
        /*02be*/ 	.byte	0x3f
	.zero		1


	//   ....[32]....
        /*02c0*/ 	.word	0x00006580
        /*02c4*/ 	.word	0x00000005
        /*02c8*/ 	.word	0x00000000
        /*02cc*/ 	.short	0x010a
        /*02ce*/ 	.byte	0x3f
	.zero		1


	//   ....[33]....
        /*02d0*/ 	.word	0x000065f0
        /*02d4*/ 	.word	0x00000003
        /*02d8*/ 	.word	0xfffffff8
        /*02dc*/ 	.short	0x010a
        /*02de*/ 	.byte	0x3f
	.zero		1


	//   ....[34]....
        /*02e0*/ 	.word	0x00006640
        /*02e4*/ 	.word	0x00000003
        /*02e8*/ 	.word	0x00000000
        /*02ec*/ 	.short	0x010a
        /*02ee*/ 	.byte	0x3f
	.zero		1


	//   ....[35]....
        /*02f0*/ 	.word	0x000066a0
        /*02f4*/ 	.word	0x00000004
        /*02f8*/ 	.word	0x00000000
        /*02fc*/ 	.short	0x010a
        /*02fe*/ 	.byte	0x3f
	.zero		1


	//   ....[36]....
        /*0300*/ 	.word	0x00006700
        /*0304*/ 	.word	0x00000003
        /*0308*/ 	.word	0x00000008
        /*030c*/ 	.short	0x010a
        /*030e*/ 	.byte	0x3f
	.zero		1


	//   ....[37]....
        /*0310*/ 	.word	0x000067d0
        /*0314*/ 	.word	0x0000000b
        /*0318*/ 	.word	0x00000028
        /*031c*/ 	.short	0x010a
        /*031e*/ 	.byte	0x3f
	.zero		1


	//   ....[38]....
        /*0320*/ 	.word	0x000068a0
        /*0324*/ 	.word	0x00000007
        /*0328*/ 	.word	0x00000000
        /*032c*/ 	.short	0x010a
        /*032e*/ 	.byte	0x3f
	.zero		1


	//   ....[39]....
        /*0330*/ 	.word	0x000068f0
        /*0334*/ 	.word	0x00000006
        /*0338*/ 	.word	0x00000000
        /*033c*/ 	.short	0x010a
        /*033e*/ 	.byte	0x3f
	.zero		1


	//   ....[40]....
        /*0340*/ 	.word	0x00006940
        /*0344*/ 	.word	0x00000007
        /*0348*/ 	.word	0x00000000
        /*034c*/ 	.short	0x010a
        /*034e*/ 	.byte	0x3f
	.zero		1


	//   ....[41]....
        /*0350*/ 	.word	0x00006990
        /*0354*/ 	.word	0x00000006
        /*0358*/ 	.word	0x00000000
        /*035c*/ 	.short	0x010a
        /*035e*/ 	.byte	0x3f
	.zero		1


	//----- nvinfo : EIATTR_NUM_MBARRIERS
	.align		4
.L_37:
        /*0360*/ 	.byte	0x03, 0x38
        /*0362*/ 	.short	0x0010


	//----- nvinfo : EIATTR_EXIT_INSTR_OFFSETS
	.align		4
        /*0364*/ 	.byte	0x04, 0x1c
        /*0366*/ 	.short	(.L_39 - .L_38)


	//   ....[0]....
.L_38:
        /*0368*/ 	.word	0x000011a0


	//   ....[1]....
        /*036c*/ 	.word	0x00001200


	//   ....[2]....
        /*0370*/ 	.word	0x000053a0


	//   ....[3]....
        /*0374*/ 	.word	0x000053d0


	//   ....[4]....
        /*0378*/ 	.word	0x000065d0


	//----- nvinfo : EIATTR_MAX_THREADS
	.align		4
.L_39:
        /*037c*/ 	.byte	0x04, 0x05
        /*037e*/ 	.short	(.L_41 - .L_40)
.L_40:
        /*0380*/ 	.word	0x00000180
        /*0384*/ 	.word	0x00000001
        /*0388*/ 	.word	0x00000001


	//----- nvinfo : EIATTR_CRS_STACK_SIZE
	.align		4
.L_41:
        /*038c*/ 	.byte	0x04, 0x1e
        /*038e*/ 	.short	(.L_43 - .L_42)
.L_42:
        /*0390*/ 	.word	0x00000000


	//----- nvinfo : EIATTR_CBANK_PARAM_SIZE
	.align		4
.L_43:
        /*0394*/ 	.byte	0x03, 0x19
        /*0396*/ 	.short	0x0470


	//----- nvinfo : EIATTR_PARAM_CBANK
	.align		4
        /*0398*/ 	.byte	0x04, 0x0a
        /*039a*/ 	.short	(.L_45 - .L_44)
	.align		4
.L_44:
        /*039c*/ 	.word	index@(.nv.constant0._ZN7cutlass13device_kernelINS_4gemm6kernel13GemmUniversalIN4cute5tupleIJiiiiEEENS1_10collective13CollectiveMmaINS1_34MainloopSm90TmaGmmaWarpSpecializedILi5ENS5_IJNS4_1CILi1EEESB_SB_EEENS1_32KernelTmaWarpSpecializedPingpongEEENS5_IJNSA_ILi64EEESF_NSA_ILi128EEEEEENS_10tfloat32_tENS5_IJlSB_lEEESI_SJ_NS4_8TiledMMAINS4_8MMA_AtomIJNS4_4SM904GMMA29MMA_64x64x8_F32TF32TF32_SS_TNILNSN_7ScaleInE1ELSP_1EEEEEENS4_6LayoutISC_NS5_IJNSA_ILi0EEEST_ST_EEEEENS5_IJNS4_10UnderscoreESW_SW_EEEEENS4_13SM90_TMA_LOADENS4_14ComposedLayoutINS4_7SwizzleILi3ELi4ELi3EEENS4_18smem_ptr_flag_bitsILi32EEENSS_INS5_IJNSA_ILi8EEENSA_ILi32EEEEEENS5_IJS16_SB_EEEEEEEvNS4_8identityESZ_S1A_vS1B_EENS_8epilogue10collective6detail29Sm90TmaWarpSpecializedAdapterINS1E_15DefaultEpilogueISI_SJ_SJ_NS1D_6thread17LinearCombinationISI_Li1EffLNS1I_9ScaleType4KindE0ELNS_15FloatRoundStyleE2ESI_EENS1_15EpilogueDefaultEEEEEvvEEEEvNT_6ParamsE)
        /*03a0*/ 	.short	0x0210
        /*03a2*/ 	.short	0x0470


	//----- nvinfo : EIATTR_SW_WAR
	.align		4
.L_45:
        /*03a4*/ 	.byte	0x04, 0x36
        /*03a6*/ 	.short	(.L_47 - .L_46)
.L_46:
        /*03a8*/ 	.word	0x00000008
.L_47:


//--------------------- .nv.callgraph             --------------------------
	.section	.nv.callgraph,"",@"SHT_CUDA_CALLGRAPH"
	.align	4
	.sectionentsize	8
	.align		4
        /*0000*/ 	.word	0x00000000
	.align		4
        /*0004*/ 	.word	0xffffffff
	.align		4
        /*0008*/ 	.word	index@(_ZN7cutlass13device_kernelINS_4gemm6kernel13GemmUniversalIN4cute5tupleIJiiiiEEENS1_10collective13CollectiveMmaINS1_34MainloopSm90TmaGmmaWarpSpecializedILi5ENS5_IJNS4_1CILi1EEESB_SB_EEENS1_32KernelTmaWarpSpecializedPingpongEEENS5_IJNSA_ILi64EEESF_NSA_ILi128EEEEEENS_10tfloat32_tENS5_IJlSB_lEEESI_SJ_NS4_8TiledMMAINS4_8MMA_AtomIJNS4_4SM904GMMA29MMA_64x64x8_F32TF32TF32_SS_TNILNSN_7ScaleInE1ELSP_1EEEEEENS4_6LayoutISC_NS5_IJNSA_ILi0EEEST_ST_EEEEENS5_IJNS4_10UnderscoreESW_SW_EEEEENS4_13SM90_TMA_LOADENS4_14ComposedLayoutINS4_7SwizzleILi3ELi4ELi3EEENS4_18smem_ptr_flag_bitsILi32EEENSS_INS5_IJNSA_ILi8EEENSA_ILi32EEEEEENS5_IJS16_SB_EEEEEEEvNS4_8identityESZ_S1A_vS1B_EENS_8epilogue10collective6detail29Sm90TmaWarpSpecializedAdapterINS1E_15DefaultEpilogueISI_SJ_SJ_NS1D_6thread17LinearCombinationISI_Li1EffLNS1I_9ScaleType4KindE0ELNS_15FloatRoundStyleE2ESI_EENS1_15EpilogueDefaultEEEEEvvEEEEvNT_6ParamsE)
	.align		4
        /*000c*/ 	.word	index@(__assertfail)
	.align		4
        /*0010*/ 	.word	0x00000000
	.align		4
        /*0014*/ 	.word	0xfffffffe
	.align		4
        /*0018*/ 	.word	0x00000000
	.align		4
        /*001c*/ 	.word	0xfffffffd
	.align		4
        /*0020*/ 	.word	0x00000000
	.align		4
        /*0024*/ 	.word	0xfffffffc


//--------------------- .nv.constant4             --------------------------
	.section	.nv.constant4,"a",@progbits
	.align	8
	.align		8
.nv.constant4:
        /*0000*/ 	.dword	__assertfail
	.align		8
        /*0008*/ 	.dword	__unnamed_1
	.align		8
        /*0010*/ 	.dword	_ZN40_INTERNAL_cc3f697a_4_k_cu_405f2857_196354cuda3std3__45__cpo5beginE
	.align		8
        /*0018*/ 	.dword	_ZN40_INTERNAL_cc3f697a_4_k_cu_405f2857_196354cuda3std3__45__cpo3endE
	.align		8
        /*0020*/ 	.dword	_ZN40_INTERNAL_cc3f697a_4_k_cu_405f2857_196354cuda3std3__45__cpo6cbeginE
	.align		8
        /*0028*/ 	.dword	_ZN40_INTERNAL_cc3f697a_4_k_cu_405f2857_196354cuda3std3__45__cpo4cendE
	.align		8
        /*0030*/ 	.dword	_ZN40_INTERNAL_cc3f697a_4_k_cu_405f2857_196354cuda3std3__442_GLOBAL__N__cc3f697a_4_k_cu_405f2857_196356ignoreE
	.align		8
        /*0038*/ 	.dword	_ZN40_INTERNAL_cc3f697a_4_k_cu_405f2857_196354cuda3std3__419piecewise_constructE
	.align		8
        /*0040*/ 	.dword	_ZN40_INTERNAL_cc3f697a_4_k_cu_405f2857_196354cuda3std3__48in_placeE
	.align		8
        /*0048*/ 	.dword	_ZN40_INTERNAL_cc3f697a_4_k_cu_405f2857_196354cuda3std6ranges3__45__cpo4swapE
	.align		8
        /*0050*/ 	.dword	_ZN40_INTERNAL_cc3f697a_4_k_cu_405f2857_196354cuda3std6ranges3__45__cpo9iter_moveE
	.align		8
        /*0058*/ 	.dword	_ZN40_INTERNAL_cc3f697a_4_k_cu_405f2857_196354cute7productE
	.align		8
        /*0060*/ 	.dword	_ZN40_INTERNAL_cc3f697a_4_k_cu_405f2857_196354cute1_E
	.align		8
        /*0068*/ 	.dword	$str$22
	.align		8
        /*0070*/ 	.dword	$str$23


//--------------------- .text._ZN7cutlass13device_kernelINS_4gemm6kernel13GemmUniversalIN4cute5tupleIJiiiiEEENS1_10collective13CollectiveMmaINS1_34MainloopSm90TmaGmmaWarpSpecializedILi5ENS5_IJNS4_1CILi1EEESB_SB_EEENS1_32KernelTmaWarpSpecializedPingpongEEENS5_IJNSA_ILi64EEESF_NSA_ILi128EEEEEENS_10tfloat32_tENS5_IJlSB_lEEESI_SJ_NS4_8TiledMMAINS4_8MMA_AtomIJNS4_4SM904GMMA29MMA_64x64x8_F32TF32TF32_SS_TNILNSN_7ScaleInE1ELSP_1EEEEEENS4_6LayoutISC_NS5_IJNSA_ILi0EEEST_ST_EEEEENS5_IJNS4_10UnderscoreESW_SW_EEEEENS4_13SM90_TMA_LOADENS4_14ComposedLayoutINS4_7SwizzleILi3ELi4ELi3EEENS4_18smem_ptr_flag_bitsILi32EEENSS_INS5_IJNSA_ILi8EEENSA_ILi32EEEEEENS5_IJS16_SB_EEEEEEEvNS4_8identityESZ_S1A_vS1B_EENS_8epilogue10collective6detail29Sm90TmaWarpSpecializedAdapterINS1E_15DefaultEpilogueISI_SJ_SJ_NS1D_6thread17LinearCombinationISI_Li1EffLNS1I_9ScaleType4KindE0ELNS_15FloatRoundStyleE2ESI_EENS1_15EpilogueDefaultEEEEEvvEEEEvNT_6ParamsE --------------------------
	.section	.text._ZN7cutlass13device_kernelINS_4gemm6kernel13GemmUniversalIN4cute5tupleIJiiiiEEENS1_10collective13CollectiveMmaINS1_34MainloopSm90TmaGmmaWarpSpecializedILi5ENS5_IJNS4_1CILi1EEESB_SB_EEENS1_32KernelTmaWarpSpecializedPingpongEEENS5_IJNSA_ILi64EEESF_NSA_ILi128EEEEEENS_10tfloat32_tENS5_IJlSB_lEEESI_SJ_NS4_8TiledMMAINS4_8MMA_AtomIJNS4_4SM904GMMA29MMA_64x64x8_F32TF32TF32_SS_TNILNSN_7ScaleInE1ELSP_1EEEEEENS4_6LayoutISC_NS5_IJNSA_ILi0EEEST_ST_EEEEENS5_IJNS4_10UnderscoreESW_SW_EEEEENS4_13SM90_TMA_LOADENS4_14ComposedLayoutINS4_7SwizzleILi3ELi4ELi3EEENS4_18smem_ptr_flag_bitsILi32EEENSS_INS5_IJNSA_ILi8EEENSA_ILi32EEEEEENS5_IJS16_SB_EEEEEEEvNS4_8identityESZ_S1A_vS1B_EENS_8epilogue10collective6detail29Sm90TmaWarpSpecializedAdapterINS1E_15DefaultEpilogueISI_SJ_SJ_NS1D_6thread17LinearCombinationISI_Li1EffLNS1I_9ScaleType4KindE0ELNS_15FloatRoundStyleE2ESI_EENS1_15EpilogueDefaultEEEEEvvEEEEvNT_6ParamsE,"ax",@progbits
	.align	128
.text._ZN7cutlass13device_kernelINS_4gemm6kernel13GemmUniversalIN4cute5tupleIJiiiiEEENS1_10collective13CollectiveMmaINS1_34MainloopSm90TmaGmmaWarpSpecializedILi5ENS5_IJNS4_1CILi1EEESB_SB_EEENS1_32KernelTmaWarpSpecializedPingpongEEENS5_IJNSA_ILi64EEESF_NSA_ILi128EEEEEENS_10tfloat32_tENS5_IJlSB_lEEESI_SJ_NS4_8TiledMMAINS4_8MMA_AtomIJNS4_4SM904GMMA29MMA_64x64x8_F32TF32TF32_SS_TNILNSN_7ScaleInE1ELSP_1EEEEEENS4_6LayoutISC_NS5_IJNSA_ILi0EEEST_ST_EEEEENS5_IJNS4_10UnderscoreESW_SW_EEEEENS4_13SM90_TMA_LOADENS4_14ComposedLayoutINS4_7SwizzleILi3ELi4ELi3EEENS4_18smem_ptr_flag_bitsILi32EEENSS_INS5_IJNSA_ILi8EEENSA_ILi32EEEEEENS5_IJS16_SB_EEEEEEEvNS4_8identityESZ_S1A_vS1B_EENS_8epilogue10collective6detail29Sm90TmaWarpSpecializedAdapterINS1E_15DefaultEpilogueISI_SJ_SJ_NS1D_6thread17LinearCombinationISI_Li1EffLNS1I_9ScaleType4KindE0ELNS_15FloatRoundStyleE2ESI_EENS1_15EpilogueDefaultEEEEEvvEEEEvNT_6ParamsE:
        .type           _ZN7cutlass13device_kernelINS_4gemm6kernel13GemmUniversalIN4cute5tupleIJiiiiEEENS1_10collective13CollectiveMmaINS1_34MainloopSm90TmaGmmaWarpSpecializedILi5ENS5_IJNS4_1CILi1EEESB_SB_EEENS1_32KernelTmaWarpSpecializedPingpongEEENS5_IJNSA_ILi64EEESF_NSA_ILi128EEEEEENS_10tfloat32_tENS5_IJlSB_lEEESI_SJ_NS4_8TiledMMAINS4_8MMA_AtomIJNS4_4SM904GMMA29MMA_64x64x8_F32TF32TF32_SS_TNILNSN_7ScaleInE1ELSP_1EEEEEENS4_6LayoutISC_NS5_IJNSA_ILi0EEEST_ST_EEEEENS5_IJNS4_10UnderscoreESW_SW_EEEEENS4_13SM90_TMA_LOADENS4_14ComposedLayoutINS4_7SwizzleILi3ELi4ELi3EEENS4_18smem_ptr_flag_bitsILi32EEENSS_INS5_IJNSA_ILi8EEENSA_ILi32EEEEEENS5_IJS16_SB_EEEEEEEvNS4_8identityESZ_S1A_vS1B_EENS_8epilogue10collective6detail29Sm90TmaWarpSpecializedAdapterINS1E_15DefaultEpilogueISI_SJ_SJ_NS1D_6thread17LinearCombinationISI_Li1EffLNS1I_9ScaleType4KindE0ELNS_15FloatRoundStyleE2ESI_EENS1_15EpilogueDefaultEEEEEvvEEEEvNT_6ParamsE,@function
        .size           _ZN7cutlass13device_kernelINS_4gemm6kernel13GemmUniversalIN4cute5tupleIJiiiiEEENS1_10collective13CollectiveMmaINS1_34MainloopSm90TmaGmmaWarpSpecializedILi5ENS5_IJNS4_1CILi1EEESB_SB_EEENS1_32KernelTmaWarpSpecializedPingpongEEENS5_IJNSA_ILi64EEESF_NSA_ILi128EEEEEENS_10tfloat32_tENS5_IJlSB_lEEESI_SJ_NS4_8TiledMMAINS4_8MMA_AtomIJNS4_4SM904GMMA29MMA_64x64x8_F32TF32TF32_SS_TNILNSN_7ScaleInE1ELSP_1EEEEEENS4_6LayoutISC_NS5_IJNSA_ILi0EEEST_ST_EEEEENS5_IJNS4_10UnderscoreESW_SW_EEEEENS4_13SM90_TMA_LOADENS4_14ComposedLayoutINS4_7SwizzleILi3ELi4ELi3EEENS4_18smem_ptr_flag_bitsILi32EEENSS_INS5_IJNSA_ILi8EEENSA_ILi32EEEEEENS5_IJS16_SB_EEEEEEEvNS4_8identityESZ_S1A_vS1B_EENS_8epilogue10collective6detail29Sm90TmaWarpSpecializedAdapterINS1E_15DefaultEpilogueISI_SJ_SJ_NS1D_6thread17LinearCombinationISI_Li1EffLNS1I_9ScaleType4KindE0ELNS_15FloatRoundStyleE2ESI_EENS1_15EpilogueDefaultEEEEEvvEEEEvNT_6ParamsE,(.L_x_135 - _ZN7cutlass13device_kernelINS_4gemm6kernel13GemmUniversalIN4cute5tupleIJiiiiEEENS1_10collective13CollectiveMmaINS1_34MainloopSm90TmaGmmaWarpSpecializedILi5ENS5_IJNS4_1CILi1EEESB_SB_EEENS1_32KernelTmaWarpSpecializedPingpongEEENS5_IJNSA_ILi64EEESF_NSA_ILi128EEEEEENS_10tfloat32_tENS5_IJlSB_lEEESI_SJ_NS4_8TiledMMAINS4_8MMA_AtomIJNS4_4SM904GMMA29MMA_64x64x8_F32TF32TF32_SS_TNILNSN_7ScaleInE1ELSP_1EEEEEENS4_6LayoutISC_NS5_IJNSA_ILi0EEEST_ST_EEEEENS5_IJNS4_10UnderscoreESW_SW_EEEEENS4_13SM90_TMA_LOADENS4_14ComposedLayoutINS4_7SwizzleILi3ELi4ELi3EEENS4_18smem_ptr_flag_bitsILi32EEENSS_INS5_IJNSA_ILi8EEENSA_ILi32EEEEEENS5_IJS16_SB_EEEEEEEvNS4_8identityESZ_S1A_vS1B_EENS_8epilogue10collective6detail29Sm90TmaWarpSpecializedAdapterINS1E_15DefaultEpilogueISI_SJ_SJ_NS1D_6thread17LinearCombinationISI_Li1EffLNS1I_9ScaleType4KindE0ELNS_15FloatRoundStyleE2ESI_EENS1_15EpilogueDefaultEEEEEvvEEEEvNT_6ParamsE)
        .other          _ZN7cutlass13device_kernelINS_4gemm6kernel13GemmUniversalIN4cute5tupleIJiiiiEEENS1_10collective13CollectiveMmaINS1_34MainloopSm90TmaGmmaWarpSpecializedILi5ENS5_IJNS4_1CILi1EEESB_SB_EEENS1_32KernelTmaWarpSpecializedPingpongEEENS5_IJNSA_ILi64EEESF_NSA_ILi128EEEEEENS_10tfloat32_tENS5_IJlSB_lEEESI_SJ_NS4_8TiledMMAINS4_8MMA_AtomIJNS4_4SM904GMMA29MMA_64x64x8_F32TF32TF32_SS_TNILNSN_7ScaleInE1ELSP_1EEEEEENS4_6LayoutISC_NS5_IJNSA_ILi0EEEST_ST_EEEEENS5_IJNS4_10UnderscoreESW_SW_EEEEENS4_13SM90_TMA_LOADENS4_14ComposedLayoutINS4_7SwizzleILi3ELi4ELi3EEENS4_18smem_ptr_flag_bitsILi32EEENSS_INS5_IJNSA_ILi8EEENSA_ILi32EEEEEENS5_IJS16_SB_EEEEEEEvNS4_8identityESZ_S1A_vS1B_EENS_8epilogue10collective6detail29Sm90TmaWarpSpecializedAdapterINS1E_15DefaultEpilogueISI_SJ_SJ_NS1D_6thread17LinearCombinationISI_Li1EffLNS1I_9ScaleType4KindE0ELNS_15FloatRoundStyleE2ESI_EENS1_15EpilogueDefaultEEEEEvvEEEEvNT_6ParamsE,@"STO_CUDA_ENTRY STV_DEFAULT"
_ZN7cutlass13device_kernelINS_4gemm6kernel13GemmUniversalIN4cute5tupleIJiiiiEEENS1_10collective13CollectiveMmaINS1_34MainloopSm90TmaGmmaWarpSpecializedILi5ENS5_IJNS4_1CILi1EEESB_SB_EEENS1_32KernelTmaWarpSpecializedPingpongEEENS5_IJNSA_ILi64EEESF_NSA_ILi128EEEEEENS_10tfloat32_tENS5_IJlSB_lEEESI_SJ_NS4_8TiledMMAINS4_8MMA_AtomIJNS4_4SM904GMMA29MMA_64x64x8_F32TF32TF32_SS_TNILNSN_7ScaleInE1ELSP_1EEEEEENS4_6LayoutISC_NS5_IJNSA_ILi0EEEST_ST_EEEEENS5_IJNS4_10UnderscoreESW_SW_EEEEENS4_13SM90_TMA_LOADENS4_14ComposedLayoutINS4_7SwizzleILi3ELi4ELi3EEENS4_18smem_ptr_flag_bitsILi32EEENSS_INS5_IJNSA_ILi8EEENSA_ILi32EEEEEENS5_IJS16_SB_EEEEEEEvNS4_8identityESZ_S1A_vS1B_EENS_8epilogue10collective6detail29Sm90TmaWarpSpecializedAdapterINS1E_15DefaultEpilogueISI_SJ_SJ_NS1D_6thread17LinearCombinationISI_Li1EffLNS1I_9ScaleType4KindE0ELNS_15FloatRoundStyleE2ESI_EENS1_15EpilogueDefaultEEEEEvvEEEEvNT_6ParamsE:
[----:B------:R-:W0:Y:S02]  /*0000*/  LDC R1, c[0x0][0x28] ;  /* 0x00000a00ff017b82 */ /* 0x000e240000000800 */
[----:B0-----:R-:W-:Y:S01]  /*0010*/  VIADD R1, R1, 0xfffffff8 ;  /* 0xfffffff801017836 */ /* 0x001fe20000000000 */
[----:B------:R-:W0:Y:S01]  /*0020*/  S2R R4, SR_TID.X ;  /* 0x0000000000047919 */ /* 0x000e220000002100 */
[----:B------:R-:W-:Y:S01]  /*0030*/  ELECT P0, URZ, PT ;  /* 0x00000000003f782f */ /* 0x000fe20003800000 */
[----:B------:R-:W-:Y:S01]  /*0040*/  BSSY B0, `(.L_x_0) ;  /* 0x000000f000007945 */ /* 0x000fe20003800000 */
[--C-:B0-----:R-:W-:Y:S02]  /*0050*/  SHF.R.U32.HI R0, RZ, 0x5, R4.reuse ;  /* 0x00000005ff007819 */ /* 0x101fe40000011604 */
[----:B------:R-:W-:-:S03]  /*0060*/  SHF.R.U32.HI R5, RZ, 0x7, R4 ;  /* 0x00000007ff057819 */ /* 0x000fc60000011604 */
[----:B------:R-:W0:Y:S04]  /*0070*/  SHFL.IDX PT, R2, R0, RZ, 0x1f ;  /* 0x00001fff00027589 */ /* 0x000e2800000e0000 */
[----:B------:R1:W2:Y:S01]  /*0080*/  SHFL.IDX PT, R7, R5, RZ, 0x1f ;  /* 0x00001fff05077589 */ /* 0x0002a200000e0000 */
[----:B0-----:R-:W-:-:S13]  /*0090*/  ISETP.NE.OR P0, PT, R2, RZ, !P0 ;  /* 0x000000ff0200720c */ /* 0x001fda0004705670 */
[----:B-12---:R-:W-:Y:S05]  /*00a0*/  @P0 BRA `(.L_x_1) ;  /* 0x0000000000200947 */ /* 0x006fea0003800000 */
[----:B------:R-:W-:Y:S02]  /*00b0*/  ULDC.64 UR4, c[0x0][0x198] ;  /* 0x0000660000047ab9 */ /* 0x000fe40000000a00 */
[----:B------:R-:W-:Y:S02]  /*00c0*/  UIADD3 UR6, UP0, UR4, 0xf0, URZ ;  /* 0x000000f004067890 */ /* 0x000fe4000ff1e03f */
[----:B------:R-:W-:Y:S02]  /*00d0*/  UIADD3 UR4, UP1, UR4, 0x1f0, URZ ;  /* 0x000001f004047890 */ /* 0x000fe4000ff3e03f */
[----:B------:R-:W-:Y:S02]  /*00e0*/  UIADD3.X UR7, URZ, UR5, URZ, UP0, !UPT ;  /* 0x000000053f077290 */ /* 0x000fe400087fe43f */
[----:B------:R-:W-:-:S07]  /*00f0*/  UIADD3.X UR5, URZ, UR5, URZ, UP1, !UPT ;  /* 0x000000053f057290 */ /* 0x000fce0008ffe43f */
[----:B------:R0:W-:Y:S02]  /*0100*/  UTMACCTL.PF [UR6] ;  /* 0x00000000060079b9 */ /* 0x0001e40008040000 */
[----:B------:R0:W-:Y:S02]  /*0110*/  UTMACCTL.PF [UR4] ;  /* 0x00000000040079b9 */ /* 0x0001e40008040000 */
[----:B0-----:R-:W-:Y:S01]  /*0120*/  NOP ;  /* 0x0000000000007918 */ /* 0x001fe20000000000 */
.L_x_1:
[----:B------:R-:W-:Y:S05]  /*0130*/  BSYNC B0 ;  /* 0x0000000000007941 */ /* 0x000fea0003800000 */
.L_x_0:
[----:B------:R-:W0:Y:S02]  /*0140*/  SHFL.IDX PT, R3, R0, RZ, 0x1f ;  /* 0x00001fff00037589 */ /* 0x000e2400000e0000 */
[----:B0-----:R-:W-:-:S13]  /*0150*/  ISETP.NE.AND P0, PT, R3, RZ, PT ;  /* 0x000000ff0300720c */ /* 0x001fda0003f05270 */
[----:B------:R-:W-:Y:S05]  /*0160*/  @P0 BRA `(.L_x_2) ;  /* 0x0000000000600947 */ /* 0x000fea0003800000 */
[----:B------:R-:W0:Y:S01]  /*0170*/  S2UR UR8, SR_CgaCtaId ;  /* 0x00000000000879c3 */ /* 0x000e220000008800 */
[----:B------:R-:W-:Y:S01]  /*0180*/  UMOV UR4, 0x400 ;  /* 0x0000040000047882 */ /* 0x000fe20000000000 */
[----:B------:R-:W-:Y:S01]  /*0190*/  UMOV UR5, 0x1 ;  /* 0x0000000100057882 */ /* 0x000fe20000000000 */
[----:B------:R-:W-:Y:S01]  /*01a0*/  UMOV UR6, 0x80 ;  /* 0x0000008000067882 */ /* 0x000fe20000000000 */
[----:B------:R-:W-:Y:S01]  /*01b0*/  ELECT P0, URZ, PT ;  /* 0x00000000003f782f */ /* 0x000fe20003800000 */
[----:B------:R-:W-:-:S04]  /*01c0*/  UIADD3 UR6, -UR6, 0x100000, URZ ;  /* 0x0010000006067890 */ /* 0x000fc8000fffe13f */
[----:B------:R-:W-:Y:S02]  /*01d0*/  USHF.L.U32 UR7, UR6, 0xb, URZ ;  /* 0x0000000b06077899 */ /* 0x000fe4000800063f */
[----:B------:R-:W-:Y:S02]  /*01e0*/  USHF.L.U32 UR6, UR6, 0x1, URZ ;  /* 0x0000000106067899 */ /* 0x000fe4000800063f */
[----:B0-----:R-:W-:Y:S02]  /*01f0*/  ULEA UR8, UR8, UR4, 0x18 ;  /* 0x0000000408087291 */ /* 0x001fe4000f8ec03f */
[----:B------:R-:W-:-:S04]  /*0200*/  UIADD3 UR4, -UR5, 0x100000, URZ ;  /* 0x0010000005047890 */ /* 0x000fc8000fffe13f */
[----:B------:R-:W-:Y:S02]  /*0210*/  USHF.L.U32 UR5, UR4, 0xb, URZ ;  /* 0x0000000b04057899 */ /* 0x000fe4000800063f */
[----:B------:R-:W-:Y:S01]  /*0220*/  USHF.L.U32 UR4, UR4, 0x1, URZ ;  /* 0x0000000104047899 */ /* 0x000fe2000800063f */
[----:B------:R-:W0:Y:S11]  /*0230*/  FENCE.VIEW.ASYNC.S ;  /* 0x00000000000073c6 */ /* 0x000e360000000000 */
[----:B0-----:R0:W1:Y:S01]  /*0240*/  SYNCS.EXCH.64 URZ, [UR8], UR4 ;  /* 0x00000004083f75b2 */ /* 0x0010620008000100 */
[----:B------:R0:W2:Y:S01]  /*0250*/  SYNCS.EXCH.64 URZ, [UR8+0x28], UR6 ;  /* 0x00002806083f75b2 */ /* 0x0000a20008000100 */
[----:B------:R0:W3:Y:S01]  /*0260*/  SYNCS.EXCH.64 URZ, [UR8+0x8], UR4 ;  /* 0x00000804083f75b2 */ /* 0x0000e20008000100 */
[----:B------:R0:W4:Y:S01]  /*0270*/  SYNCS.EXCH.64 URZ, [UR8+0x30], UR6 ;  /* 0x00003006083f75b2 */ /* 0x0001220008000100 */
[----:B------:R0:W0:Y:S01]  /*0280*/  SYNCS.EXCH.64 URZ, [UR8+0x10], UR4 ;  /* 0x00001004083f75b2 */ /* 0x0000220008000100 */
[----:B------:R0:W0:Y:S01]  /*0290*/  SYNCS.EXCH.64 URZ, [UR8+0x38], UR6 ;  /* 0x00003806083f75b2 */ /* 0x0000220008000100 */
[----:B------:R0:W0:Y:S01]  /*02a0*/  SYNCS.EXCH.64 URZ, [UR8+0x18], UR4 ;  /* 0x00001804083f75b2 */ /* 0x0000220008000100 */
[----:B------:R0:W0:Y:S01]  /*02b0*/  SYNCS.EXCH.64 URZ, [UR8+0x40], UR6 ;  /* 0x00004006083f75b2 */ /* 0x0000220008000100 */
[----:B------:R0:W0:Y:S01]  /*02c0*/  SYNCS.EXCH.64 URZ, [UR8+0x20], UR4 ;  /* 0x00002004083f75b2 */ /* 0x0000220008000100 */
[----:B------:R0:W0:Y:S01]  /*02d0*/  SYNCS.EXCH.64 URZ, [UR8+0x48], UR6 ;  /* 0x00004806083f75b2 */ /* 0x0000220008000100 */
[----:B------:R-:W-:Y:S01]  /*02e0*/  NOP ;  /* 0x0000000000007918 */ /* 0x000fe20000000000 */
.L_x_2:
[----:B------:R-:W5:Y:S01]  /*02f0*/  SHFL.IDX PT, R6, R0, RZ, 0x1f ;  /* 0x00001fff00067589 */ /* 0x000f6200000e0000 */
[----:B------:R-:W-:Y:S01]  /*0300*/  ELECT P0, URZ, PT ;  /* 0x00000000003f782f */ /* 0x000fe20003800000 */
[----:B------:R-:W-:Y:S01]  /*0310*/  NOP ;  /* 0x0000000000007918 */ /* 0x000fe20000000000 */
[----:B------:R-:W-:Y:S01]  /*0320*/  ELECT P1, URZ, PT ;  /* 0x00000000003f782f */ /* 0x000fe20003820000 */
[----:B------:R-:W1:Y:S01]  /*0330*/  SHFL.IDX PT, R3, R0, RZ, 0x1f ;  /* 0x00001fff00037589 */ /* 0x000e6200000e0000 */
[----:B0-----:R-:W-:Y:S01]  /*0340*/  UMOV UR4, 0x20 ;  /* 0x0000002000047882 */ /* 0x001fe20000000000 */
[----:B------:R-:W-:Y:S01]  /*0350*/  UMOV UR11, 0x80 ;  /* 0x00000080000b7882 */ /* 0x000fe20000000000 */
[----:B------:R-:W-:Y:S01]  /*0360*/  NOP ;  /* 0x0000000000007918 */ /* 0x000fe20000000000 */
[----:B------:R-:W0:Y:S01]  /*0370*/  SHFL.IDX PT, R5, R5, RZ, 0x1f ;  /* 0x00001fff05057589 */ /* 0x000e2200000e0000 */
[C---:B------:R-:W-:Y:S01]  /*0380*/  VIADD R31, R7.reuse, 0xffffffff ;  /* 0xffffffff071f7836 */ /* 0x040fe20000000000 */
[----:B------:R-:W-:Y:S01]  /*0390*/  ULDC.64 UR48, c[0x0][0x208] ;  /* 0x0000820000307ab9 */ /* 0x000fe20000000a00 */
[----:B------:R-:W-:-:S03]  /*03a0*/  ISETP.NE.AND P2, PT, R7, RZ, PT ;  /* 0x000000ff0700720c */ /* 0x000fc60003f45270 */
[----:B------:R-:W-:Y:S02]  /*03b0*/  ISETP.GE.U32.AND P3, PT, R31, 0x2, PT ;  /* 0x000000021f00780c */ /* 0x000fe40003f66070 */
[----:B-----5:R-:W-:Y:S02]  /*03c0*/  ISETP.NE.OR P0, PT, R6, RZ, !P0 ;  /* 0x000000ff0600720c */ /* 0x020fe40004705670 */
[----:B-1----:R-:W-:Y:S02]  /*03d0*/  ISETP.NE.OR P1, PT, R3, RZ, !P1 ;  /* 0x000000ff0300720c */ /* 0x002fe40004f25670 */
[----:B------:R-:W-:Y:S02]  /*03e0*/  SHF.R.S32.HI R3, RZ, 0x1f, R2 ;  /* 0x0000001fff037819 */ /* 0x000fe40000011402 */
[----:B0-----:R-:W-:Y:S02]  /*03f0*/  R2UR UR43, R5 ;  /* 0x00000000052b72ca */ /* 0x001fe400000e0000 */
[----:B------:R-:W-:-:S05]  /*0400*/  LEA.HI R3, R3, R2, RZ, 0x2 ;  /* 0x0000000203037211 */ /* 0x000fca00078f10ff */
[----:B------:R-:W-:Y:S01]  /*0410*/  VOTEU.ALL UP0, P0 ;  /* 0x00000000003f7886 */ /* 0x000fe20000000000 */
[----:B------:R-:W-:Y:S01]  /*0420*/  LOP3.LUT R3, R3, 0xfffffffc, RZ, 0xc0, !PT ;  /* 0xfffffffc03037812 */ /* 0x000fe200078ec0ff */
[----:B------:R-:W-:-:S03]  /*0430*/  VOTEU.ALL UP1, P1 ;  /* 0x00000000003f7886 */ /* 0x000fc60000820000 */
[----:B------:R-:W0:Y:S01]  /*0440*/  @!UP0 S2UR UR7, SR_CgaCtaId ;  /* 0x00000000000789c3 */ /* 0x000e220000008800 */
[----:B------:R-:W-:Y:S01]  /*0450*/  @!UP0 UMOV UR6, 0x400 ;  /* 0x0000040000068882 */ /* 0x000fe20000000000 */
[----:B------:R-:W-:-:S04]  /*0460*/  @!UP0 UIADD3 UR4, -UR4, 0x100000, URZ ;  /* 0x0010000004048890 */ /* 0x000fc8000fffe13f */
[----:B------:R-:W-:Y:S02]  /*0470*/  @!UP0 USHF.L.U32 UR5, UR4, 0xb, URZ ;  /* 0x0000000b04058899 */ /* 0x000fe4000800063f */
[----:B------:R-:W-:Y:S01]  /*0480*/  @!UP0 USHF.L.U32 UR4, UR4, 0x1, URZ ;  /* 0x0000000104048899 */ /* 0x000fe2000800063f */
[----:B------:R-:W-:Y:S01]  /*0490*/  IMAD.IADD R14, R2, 0x1, -R3 ;  /* 0x00000001020e7824 */ /* 0x000fe200078e0a03 */
[----:B------:R-:W-:Y:S01]  /*04a0*/  @!UP1 UMOV UR9, 0x400 ;  /* 0x0000040000099882 */ /* 0x000fe20000000000 */
[----:B------:R-:W-:Y:S01]  /*04b0*/  VOTEU.ALL UP2, P1 ;  /* 0x00000000003f7886 */ /* 0x000fe20000840000 */
[----:B------:R-:W-:Y:S01]  /*04c0*/  VOTEU.ALL UP3, P1 ;  /* 0x00000000003f7886 */ /* 0x000fe20000860000 */
[----:B------:R-:W-:Y:S01]  /*04d0*/  VOTEU.ALL UP4, P1 ;  /* 0x00000000003f7886 */ /* 0x000fe20000880000 */
[----:B------:R-:W1:Y:S01]  /*04e0*/  @!UP1 S2UR UR10, SR_CgaCtaId ;  /* 0x00000000000a99c3 */ /* 0x000e620000008800 */
[----:B------:R-:W-:Y:S01]  /*04f0*/  VOTEU.ALL UP5, P1 ;  /* 0x00000000003f7886 */ /* 0x000fe200008a0000 */
[----:B------:R-:W-:-:S04]  /*0500*/  SHF.R.S32.HI R3, RZ, 0x1f, R4 ;  /* 0x0000001fff037819 */ /* 0x000fc80000011404 */
[----:B------:R-:W-:-:S04]  /*0510*/  LEA.HI R3, R3, R4, RZ, 0x7 ;  /* 0x0000000403037211 */ /* 0x000fc800078f38ff */
[----:B------:R-:W-:-:S05]  /*0520*/  LOP3.LUT R3, R3, 0xffffff80, RZ, 0xc0, !PT ;  /* 0xffffff8003037812 */ /* 0x000fca00078ec0ff */
[----:B------:R-:W-:Y:S01]  /*0530*/  IMAD.IADD R5, R4, 0x1, -R3 ;  /* 0x0000000104057824 */ /* 0x000fe200078e0a03 */
[----:B0-----:R-:W-:Y:S02]  /*0540*/  @!UP0 ULEA UR8, UR7, UR6, 0x18 ;  /* 0x0000000607088291 */ /* 0x001fe4000f8ec03f */
[----:B------:R-:W-:-:S04]  /*0550*/  @!UP1 UIADD3 UR6, -UR11, 0x100000, URZ ;  /* 0x001000000b069890 */ /* 0x000fc8000fffe13f */
[----:B------:R-:W-:Y:S02]  /*0560*/  @!UP1 USHF.L.U32 UR7, UR6, 0xb, URZ ;  /* 0x0000000b06079899 */ /* 0x000fe4000800063f */
[----:B------:R-:W-:Y:S01]  /*0570*/  @!UP1 USHF.L.U32 UR6, UR6, 0x1, URZ ;  /* 0x0000000106069899 */ /* 0x000fe2000800063f */
[----:B------:R-:W-:Y:S01]  /*0580*/  VOTEU.ALL UP0, P0 ;  /* 0x00000000003f7886 */ /* 0x000fe20000000000 */
[----:B-1----:R-:W-:Y:S01]  /*0590*/  @!UP1 ULEA UR9, UR10, UR9, 0x18 ;  /* 0x000000090a099291 */ /* 0x002fe2000f8ec03f */
[----:B------:R-:W-:Y:S02]  /*05a0*/  VOTEU.ALL UP1, P0 ;  /* 0x00000000003f7886 */ /* 0x000fe40000020000 */
[----:B------:R-:W-:Y:S01]  /*05b0*/  ULDC.64 UR10, c[0x0][0x598] ;  /* 0x00016600000a7ab9 */ /* 0x000fe20000000a00 */
[----:B------:R-:W-:Y:S01]  /*05c0*/  ISETP.NE.AND P0, PT, R14, 0x3, PT ;  /* 0x000000030e00780c */ /* 0x000fe20003f05270 */
[----:B------:R-:W0:Y:S02]  /*05d0*/  FENCE.VIEW.ASYNC.S ;  /* 0x00000000000073c6 */ /* 0x000e240000000000 */
[----:B0-----:R0:W2:Y:S01]  /*05e0*/  @!UP0 SYNCS.EXCH.64 URZ, [UR8+0x80], UR4 ;  /* 0x00008004083f85b2 */ /* 0x0010a20008000100 */
[----:B------:R-:W-:-:S02]  /*05f0*/  ISETP.NE.U32.AND P1, PT, RZ, UR10, PT ;  /* 0x0000000aff007c0c */ /* 0x000fc4000bf25070 */
[----:B------:R-:W-:Y:S02]  /*0600*/  ISETP.EQ.OR P0, PT, R14, RZ, !P0 ;  /* 0x000000ff0e00720c */ /* 0x000fe40004702670 */
[----:B------:R-:W-:Y:S02]  /*0610*/  ISETP.NE.AND.EX P1, PT, RZ, UR11, PT, P1 ;  /* 0x0000000bff007c0c */ /* 0x000fe4000bf25310 */
[----:B------:R-:W-:-:S04]  /*0620*/  ISETP.EQ.AND P0, PT, R7, RZ, P0 ;  /* 0x000000ff0700720c */ /* 0x000fc80000702270 */
[----:B------:R-:W-:-:S04]  /*0630*/  SEL R23, RZ, 0x1, !P0 ;  /* 0x00000001ff177807 */ /* 0x000fc80004000000 */
[----:B------:R-:W-:Y:S01]  /*0640*/  SEL R23, R23, 0x2, P3 ;  /* 0x0000000217177807 */ /* 0x000fe20001800000 */
[----:B------:R0:W2:Y:S01]  /*0650*/  @!UP1 SYNCS.EXCH.64 URZ, [UR8+0x88], UR4 ;  /* 0x00008804083f95b2 */ /* 0x0000a20008000100 */
[----:B------:R-:W-:Y:S01]  /*0660*/  NOP ;  /* 0x0000000000007918 */ /* 0x000fe20000000000 */
[----:B------:R0:W2:Y:S01]  /*0670*/  @!UP2 SYNCS.EXCH.64 URZ, [UR9+0x60], UR6 ;  /* 0x00006006093fa5b2 */ /* 0x0000a20008000100 */
[----:B------:R0:W2:Y:S01]  /*0680*/  @!UP3 SYNCS.EXCH.64 URZ, [UR9+0x68], UR6 ;  /* 0x00006806093fb5b2 */ /* 0x0000a20008000100 */
[----:B------:R0:W2:Y:S01]  /*0690*/  @!UP4 SYNCS.EXCH.64 URZ, [UR9+0x70], UR6 ;  /* 0x00007006093fc5b2 */ /* 0x0000a20008000100 */
[----:B------:R0:W2:Y:S01]  /*06a0*/  @!UP5 SYNCS.EXCH.64 URZ, [UR9+0x78], UR6 ;  /* 0x00007806093fd5b2 */ /* 0x0000a20008000100 */
[----:B------:R-:W-:Y:S01]  /*06b0*/  NOP ;  /* 0x0000000000007918 */ /* 0x000fe20000000000 */
[----:B--234-:R-:W-:Y:S06]  /*06c0*/  BAR.SYNC.DEFER_BLOCKING 0x0 ;  /* 0x0000000000007b1d */ /* 0x01cfec0000010000 */
[----:B0-----:R-:W-:Y:S05]  /*06d0*/  @!P1 BRA `(.L_x_3) ;  /* 0x00000000001c9947 */ /* 0x001fea0003800000 */
[----:B------:R-:W0:Y:S02]  /*06e0*/  LDC.64 R2, c[0x0][0x598] ;  /* 0x00016600ff027b82 */ /* 0x000e240000000a00 */
[----:B0-----:R-:W2:Y:S02]  /*06f0*/  LDG.E.64 R2, desc[UR48][R2.64] ;  /* 0x0000003002027981 */ /* 0x001ea4000c1e1b00 */
[----:B--2---:R-:W-:-:S04]  /*0700*/  ISETP.NE.U32.AND P0, PT, R2, RZ, PT ;  /* 0x000000ff0200720c */ /* 0x004fc80003f05070 */
[----:B------:R-:W-:-:S13]  /*0710*/  ISETP.NE.AND.EX P0, PT, R3, RZ, PT, P0 ;  /* 0x000000ff0300720c */ /* 0x000fda0003f05300 */
[----:B------:R-:W-:Y:S05]  /*0720*/  @!P0 BRA `(.L_x_3) ;  /* 0x0000000000088947 */ /* 0x000fea0003800000 */
[----:B------:R1:W5:Y:S01]  /*0730*/  LD.E R56, desc[UR48][R2.64] ;  /* 0x0000003002387980 */ /* 0x000362000c101900 */
[----:B------:R-:W-:Y:S05]  /*0740*/  BRA `(.L_x_4) ;  /* 0x0000000000247947 */ /* 0x000fea0003800000 */
.L_x_3:
[----:B------:R-:W-:Y:S02]  /*0750*/  ULDC.64 UR4, c[0x0][0x588] ;  /* 0x0001620000047ab9 */ /* 0x000fe40000000a00 */
[----:B------:R-:W-:-:S04]  /*0760*/  ISETP.NE.U32.AND P0, PT, RZ, UR4, PT ;  /* 0x00000004ff007c0c */ /* 0x000fc8000bf05070 */
[----:B------:R-:W-:-:S13]  /*0770*/  ISETP.NE.AND.EX P0, PT, RZ, UR5, PT, P0 ;  /* 0x00000005ff007c0c */ /* 0x000fda000bf05300 */
[----:B------:R-:W-:Y:S05]  /*0780*/  @!P0 BRA `(.L_x_5) ;  /* 0x00000000000c8947 */ /* 0x000fea0003800000 */
[----:B------:R-:W0:Y:S02]  /*0790*/  LDC.64 R56, c[0x0][0x588] ;  /* 0x00016200ff387b82 */ /* 0x000e240000000a00 */
[----:B0-----:R0:W5:Y:S01]  /*07a0*/  LDG.E R56, desc[UR48][R56.64] ;  /* 0x0000003038387981 */ /* 0x001162000c1e1900 */
[----:B------:R-:W-:Y:S05]  /*07b0*/  BRA `(.L_x_4) ;  /* 0x0000000000087947 */ /* 0x000fea0003800000 */
.L_x_5:
[----:B------:R-:W-:Y:S02]  /*07c0*/  ULDC UR4, c[0x0][0x580] ;  /* 0x0001600000047ab9 */ /* 0x000fe40000000800 */
[----:B------:R-:W-:-:S07]  /*07d0*/  IMAD.U32 R56, RZ, RZ, UR4 ;  /* 0x00000004ff387e24 */ /* 0x000fce000f8e00ff */
.L_x_4:
[----:B------:R-:W-:Y:S02]  /*07e0*/  ULDC.64 UR4, c[0x0][0x5a0] ;  /* 0x0001680000047ab9 */ /* 0x000fe40000000a00 */
[----:B------:R-:W-:-:S04]  /*07f0*/  ISETP.NE.U32.AND P0, PT, RZ, UR4, PT ;  /* 0x00000004ff007c0c */ /* 0x000fc8000bf05070 */
[----:B------:R-:W-:-:S13]  /*0800*/  ISETP.NE.AND.EX P0, PT, RZ, UR5, PT, P0 ;  /* 0x00000005ff007c0c */ /* 0x000fda000bf05300 */
[----:B------:R-:W-:Y:S05]  /*0810*/  @!P0 BRA `(.L_x_6) ;  /* 0x00000000001c8947 */ /* 0x000fea0003800000 */
[----:B-1----:R-:W1:Y:S02]  /*0820*/  LDC.64 R2, c[0x0][0x5a0] ;  /* 0x00016800ff027b82 */ /* 0x002e640000000a00 */
[----:B-1----:R-:W2:Y:S02]  /*0830*/  LDG.E.64 R2, desc[UR48][R2.64] ;  /* 0x0000003002027981 */ /* 0x002ea4000c1e1b00 */
[----:B--2---:R-:W-:-:S04]  /*0840*/  ISETP.NE.U32.AND P0, PT, R2, RZ, PT ;  /* 0x000000ff0200720c */ /* 0x004fc80003f05070 */
[----:B------:R-:W-:-:S13]  /*0850*/  ISETP.NE.AND.EX P0, PT, R3, RZ, PT, P0 ;  /* 0x000000ff0300720c */ /* 0x000fda0003f05300 */
[----:B------:R-:W-:Y:S05]  /*0860*/  @!P0 BRA `(.L_x_6) ;  /* 0x0000000000088947 */ /* 0x000fea0003800000 */
[----:B0-----:R2:W5:Y:S01]  /*0870*/  LD.E R57, desc[UR48][R2.64] ;  /* 0x0000003002397980 */ /* 0x001562000c101900 */
[----:B------:R-:W-:Y:S05]  /*0880*/  BRA `(.L_x_7) ;  /* 0x0000000000247947 */ /* 0x000fea0003800000 */
.L_x_6:
[----:B------:R-:W-:Y:S02]  /*0890*/  ULDC.64 UR4, c[0x0][0x590] ;  /* 0x0001640000047ab9 */ /* 0x000fe40000000a00 */
[----:B------:R-:W-:-:S04]  /*08a0*/  ISETP.NE.U32.AND P0, PT, RZ, UR4, PT ;  /* 0x00000004ff007c0c */ /* 0x000fc8000bf05070 */
[----:B------:R-:W-:-:S13]  /*08b0*/  ISETP.NE.AND.EX P0, PT, RZ, UR5, PT, P0 ;  /* 0x00000005ff007c0c */ /* 0x000fda000bf05300 */
[----:B------:R-:W-:Y:S05]  /*08c0*/  @!P0 BRA `(.L_x_8) ;  /* 0x00000000000c8947 */ /* 0x000fea0003800000 */
[----:B-1----:R-:W0:Y:S02]  /*08d0*/  LDC.64 R2, c[0x0][0x590] ;  /* 0x00016400ff027b82 */ /* 0x002e240000000a00 */
[----:B0-----:R0:W5:Y:S01]  /*08e0*/  LDG.E R57, desc[UR48][R2.64] ;  /* 0x0000003002397981 */ /* 0x001162000c1e1900 */
[----:B------:R-:W-:Y:S05]  /*08f0*/  BRA `(.L_x_7) ;  /* 0x0000000000087947 */ /* 0x000fea0003800000 */
.L_x_8:
[----:B------:R-:W-:Y:S02]  /*0900*/  ULDC UR4, c[0x0][0x584] ;  /* 0x0001610000047ab9 */ /* 0x000fe40000000800 */
[----:B0-----:R-:W-:-:S07]  /*0910*/  IMAD.U32 R57, RZ, RZ, UR4 ;  /* 0x00000004ff397e24 */ /* 0x001fce000f8e00ff */
.L_x_7:
[----:B012---:R-:W0:Y:S01]  /*0920*/  LDC R2, c[0x0][0x65c] ;  /* 0x00019700ff027b82 */ /* 0x007e220000000800 */
[----:B------:R-:W1:Y:S01]  /*0930*/  S2R R15, SR_CTAID.Y ;  /* 0x00000000000f7919 */ /* 0x000e620000002600 */
[----:B------:R-:W-:Y:S01]  /*0940*/  ULDC UR6, c[0x0][0x28c] ;  /* 0x0000a30000067ab9 */ /* 0x000fe20000000800 */
[----:B------:R-:W-:Y:S01]  /*0950*/  ISETP.NE.AND P0, PT, R7, 0x2, PT ;  /* 0x000000020700780c */ /* 0x000fe20003f05270 */
[----:B------:R-:W-:Y:S01]  /*0960*/  UIADD3 UR6, UR6, 0x7f, URZ ;  /* 0x0000007f06067890 */ /* 0x000fe2000fffe03f */
[----:B------:R-:W2:Y:S01]  /*0970*/  S2R R6, SR_CTAID.X ;  /* 0x0000000000067919 */ /* 0x000ea20000002500 */
[----:B------:R-:W-:Y:S01]  /*0980*/  UMOV UR36, URZ ;  /* 0x0000003f00247c82 */ /* 0x000fe20008000000 */
[----:B------:R-:W-:Y:S01]  /*0990*/  UMOV UR38, URZ ;  /* 0x0000003f00267c82 */ /* 0x000fe20008000000 */
[----:B------:R-:W-:Y:S01]  /*09a0*/  USHF.R.S32.HI UR7, URZ, 0x1f, UR6 ;  /* 0x0000001f3f077899 */ /* 0x000fe20008011406 */
[----:B------:R-:W-:-:S03]  /*09b0*/  ULDC.64 UR8, c[0x0][0x650] ;  /* 0x0001940000087ab9 */ /* 0x000fc60000000a00 */
[----:B------:R-:W-:-:S04]  /*09c0*/  ULEA.HI UR7, UR7, UR6, URZ, 0x7 ;  /* 0x0000000607077291 */ /* 0x000fc8000f8f383f */
[----:B------:R-:W-:Y:S01]  /*09d0*/  USHF.R.S32.HI UR37, URZ, 0x7, UR7 ;  /* 0x000000073f257899 */ /* 0x000fe20008011407 */
[----:B0-----:R-:W-:-:S13]  /*09e0*/  ISETP.NE.AND P1, PT, R2, 0x1, PT ;  /* 0x000000010200780c */ /* 0x001fda0003f25270 */
[----:B------:R-:W2:Y:S01]  /*09f0*/  @P1 LDC R17, c[0x0][0x10] ;  /* 0x00000400ff111b82 */ /* 0x000ea20000000800 */
[----:B-1----:R-:W-:Y:S02]  /*0a00*/  @P1 IMAD.MOV.U32 R8, RZ, RZ, R15 ;  /* 0x000000ffff081224 */ /* 0x002fe400078e000f */
[----:B------:R-:W-:Y:S02]  /*0a10*/  @P1 IMAD.MOV.U32 R9, RZ, RZ, RZ ;  /* 0x000000ffff091224 */ /* 0x000fe400078e00ff */
[----:B------:R-:W-:-:S03]  /*0a20*/  @P1 IMAD.MOV.U32 R7, RZ, RZ, RZ ;  /* 0x000000ffff071224 */ /* 0x000fc600078e00ff */
[----:B------:R-:W0:Y:S01]  /*0a30*/  @!P1 LDC R3, c[0x0][0xc] ;  /* 0x00000300ff039b82 */ /* 0x000e220000000800 */
[----:B------:R-:W-:Y:S01]  /*0a40*/  ULDC UR4, c[0x0][0xc] ;  /* 0x0000030000047ab9 */ /* 0x000fe20000000800 */
[----:B------:R-:W-:Y:S02]  /*0a50*/  ULDC UR5, c[0x0][0x10] ;  /* 0x0000040000057ab9 */ /* 0x000fe40000000800 */
[----:B------:R-:W-:-:S04]  /*0a60*/  UIMAD.WIDE.U32 UR4, UR4, UR5, URZ ;  /* 0x00000005040472a5 */ /* 0x000fc8000f8e003f */
[----:B------:R-:W1:Y:S01]  /*0a70*/  LDC R0, c[0x0][0x14] ;  /* 0x00000500ff007b82 */ /* 0x000e620000000800 */
[----:B--2---:R-:W-:-:S04]  /*0a80*/  @P1 IMAD.WIDE.U32 R16, R6, R17, R8 ;  /* 0x0000001106101225 */ /* 0x004fc800078e0008 */
[----:B------:R-:W-:Y:S02]  /*0a90*/  @P1 IMAD.IADD R17, R17, 0x1, R7 ;  /* 0x0000000111111824 */ /* 0x000fe400078e0207 */
[----:B------:R-:W-:Y:S02]  /*0aa0*/  IMAD.MOV.U32 R7, RZ, RZ, RZ ;  /* 0x000000ffff077224 */ /* 0x000fe400078e00ff */
[----:B0-----:R-:W-:-:S04]  /*0ab0*/  @!P1 IMAD.WIDE.U32 R8, R3, R15, R6 ;  /* 0x0000000f03089225 */ /* 0x001fc800078e0006 */
[----:B------:R-:W-:Y:S02]  /*0ac0*/  @!P1 IMAD.MOV.U32 R16, RZ, RZ, R8 ;  /* 0x000000ffff109224 */ /* 0x000fe400078e0008 */
[----:B-1----:R-:W-:-:S04]  /*0ad0*/  IMAD.WIDE.U32 R10, R0, UR4, RZ ;  /* 0x00000004000a7c25 */ /* 0x002fc8000f8e00ff */
[----:B------:R-:W-:Y:S01]  /*0ae0*/  IMAD R3, R0, UR5, RZ ;  /* 0x0000000500037c24 */ /* 0x000fe2000f8e02ff */
[----:B------:R0:W-:Y:S01]  /*0af0*/  STL.64 [R1], R10 ;  /* 0x0000000a01007387 */ /* 0x0001e20000100a00 */
[----:B------:R-:W-:Y:S02]  /*0b00*/  @!P1 IMAD.MOV.U32 R17, RZ, RZ, R9 ;  /* 0x000000ffff119224 */ /* 0x000fe400078e0009 */
[----:B------:R-:W-:Y:S01]  /*0b10*/  IMAD.IADD R0, R11, 0x1, R3 ;  /* 0x000000010b007824 */ /* 0x000fe200078e0203 */
[----:B------:R-:W-:Y:S06]  /*0b20*/  @P0 BRA `(.L_x_9) ;  /* 0x0000000000200947 */ /* 0x000fec0003800000 */
[----:B------:R-:W-:Y:S01]  /*0b30*/  UISETP.GE.U32.AND UP0, UPT, UR37, 0x5, UPT ;  /* 0x000000052500788c */ /* 0x000fe2000bf06070 */
[----:B------:R-:W-:Y:S01]  /*0b40*/  IADD3 R16, P0, R16, R10, RZ ;  /* 0x0000000a10107210 */ /* 0x000fe20007f1e0ff */
[----:B------:R-:W-:Y:S01]  /*0b50*/  UIMAD.WIDE.U32 UR4, UR37, -0x33333333, URZ ;  /* 0xcccccccd250478a5 */ /* 0x000fe2000f8e003f */
[----:B------:R-:W-:-:S03]  /*0b60*/  UMOV UR38, URZ ;  /* 0x0000003f00267c82 */ /* 0x000fc60008000000 */
[----:B------:R-:W-:Y:S01]  /*0b70*/  USHF.R.U32.HI UR4, URZ, 0x2, UR5 ;  /* 0x000000023f047899 */ /* 0x000fe20008011605 */
[----:B------:R-:W-:-:S03]  /*0b80*/  IMAD.X R17, R0, 0x1, R17, P0 ;  /* 0x0000000100117824 */ /* 0x000fc600000e0611 */
[----:B------:R-:W-:Y:S02]  /*0b90*/  UIMAD UR36, UR4, -0x5, UR37 ;  /* 0xfffffffb042478a4 */ /* 0x000fe4000f8e0225 */
[----:B------:R-:W-:-:S12]  /*0ba0*/  @UP0 ULOP3.LUT UR38, UR4, 0x1, URZ, 0xc0, !UPT ;  /* 0x0000000104260892 */ /* 0x000fd8000f8ec03f */
.L_x_9:
[----:B------:R-:W-:Y:S01]  /*0bb0*/  ISETP.GE.U32.AND P0, PT, R16, UR8, PT ;  /* 0x0000000810007c0c */ /* 0x000fe2000bf06070 */
[----:B------:R-:W-:Y:S01]  /*0bc0*/  IMAD.MOV.U32 R22, RZ, RZ, -0x1 ;  /* 0xffffffffff167424 */ /* 0x000fe200078e00ff */
[----:B------:R-:W-:Y:S01]  /*0bd0*/  PRMT R3, RZ, 0x7610, R3 ;  /* 0x00007610ff037816 */ /* 0x000fe20000000003 */
[----:B------:R-:W-:Y:S01]  /*0be0*/  IMAD.MOV.U32 R18, RZ, RZ, -0x1 ;  /* 0xffffffffff127424 */ /* 0x000fe200078e00ff */
[----:B------:R-:W-:Y:S01]  /*0bf0*/  ISETP.GE.U32.AND.EX P0, PT, R17, UR9, PT, P0 ;  /* 0x0000000911007c0c */ /* 0x000fe2000bf06100 */
[----:B------:R-:W-:-:S12]  /*0c00*/  IMAD.MOV.U32 R19, RZ, RZ, -0x1 ;  /* 0xffffffffff137424 */ /* 0x000fd800078e00ff */
[----:B------:R-:W-:Y:S05]  /*0c10*/  @P0 BRA `(.L_x_10) ;  /* 0x0000000400580947 */ /* 0x000fea0003800000 */
[----:B------:R-:W1:Y:S01]  /*0c20*/  LDC.64 R20, c[0x0][0x628] ;  /* 0x00018a00ff147b82 */ /* 0x000e620000000a00 */
[----:B------:R-:W-:Y:S02]  /*0c30*/  IMAD.MOV.U32 R8, RZ, RZ, R16 ;  /* 0x000000ffff087224 */ /* 0x000fe400078e0010 */
[----:B------:R-:W-:-:S05]  /*0c40*/  IMAD.MOV.U32 R9, RZ, RZ, R17 ;  /* 0x000000ffff097224 */ /* 0x000fca00078e0011 */
[----:B------:R-:W2:Y:S08]  /*0c50*/  LDC R18, c[0x0][0x630] ;  /* 0x00018c00ff127b82 */ /* 0x000eb00000000800 */
[----:B------:R-:W3:Y:S01]  /*0c60*/  LDC.64 R24, c[0x0][0x620] ;  /* 0x00018800ff187b82 */ /* 0x000ee20000000a00 */
[----:B-1----:R-:W-:-:S04]  /*0c70*/  ISETP.NE.U32.AND P0, PT, R20, RZ, PT ;  /* 0x000000ff1400720c */ /* 0x002fc80003f05070 */
[----:B------:R-:W-:-:S13]  /*0c80*/  ISETP.NE.AND.EX P0, PT, R21, RZ, PT, P0 ;  /* 0x000000ff1500720c */ /* 0x000fda0003f05300 */
[----:B--23--:R-:W-:Y:S05]  /*0c90*/  @!P0 BRA `(.L_x_11) ;  /* 0x0000000000288947 */ /* 0x00cfea0003800000 */
[----:B------:R-:W1:Y:S02]  /*0ca0*/  LDC R3, c[0x0][0x634] ;  /* 0x00018d00ff037b82 */ /* 0x000e640000000800 */
[----:B-1----:R-:W-:-:S05]  /*0cb0*/  IADD3 R3, P0, R16, R3, RZ ;  /* 0x0000000310037210 */ /* 0x002fca0007f1e0ff */
[----:B------:R-:W-:-:S04]  /*0cc0*/  IMAD.X R19, RZ, RZ, R17, P0 ;  /* 0x000000ffff137224 */ /* 0x000fc800000e0611 */
[----:B------:R-:W-:-:S04]  /*0cd0*/  IMAD.WIDE.U32 R8, R19, R20, RZ ;  /* 0x0000001413087225 */ /* 0x000fc800078e00ff */
[----:B0-----:R-:W-:-:S04]  /*0ce0*/  IMAD.WIDE.U32 R10, P0, R3, R21, R8 ;  /* 0x00000015030a7225 */ /* 0x001fc80007800008 */
[----:B------:R-:W-:-:S04]  /*0cf0*/  IMAD.WIDE.U32 R8, R3, R20, RZ ;  /* 0x0000001403087225 */ /* 0x000fc800078e00ff */
[----:B------:R-:W-:Y:S01]  /*0d00*/  IMAD.X R13, RZ, RZ, RZ, P0 ;  /* 0x000000ffff0d7224 */ /* 0x000fe200000e06ff */
[----:B------:R-:W-:Y:S01]  /*0d10*/  IADD3 RZ, P0, R9, R10, RZ ;  /* 0x0000000a09ff7210 */ /* 0x000fe20007f1e0ff */
[----:B------:R-:W-:-:S04]  /*0d20*/  IMAD.MOV.U32 R12, RZ, RZ, R11 ;  /* 0x000000ffff0c7224 */ /* 0x000fc800078e000b */
[----:B------:R-:W-:-:S08]  /*0d30*/  IMAD.WIDE.U32.X R8, R19, R21, R12, P0 ;  /* 0x0000001513087225 */ /* 0x000fd000000e040c */
.L_x_11:
[-CC-:B------:R-:W-:Y:S01]  /*0d40*/  SHF.R.U64 R30, R8, R18.reuse, R9.reuse ;  /* 0x00000012081e7219 */ /* 0x180fe20000001209 */
[----:B------:R-:W1:Y:S01]  /*0d50*/  LDC R12, c[0x0][0x618] ;  /* 0x00018600ff0c7b82 */ /* 0x000e620000000800 */
[----:B------:R-:W-:Y:S01]  /*0d60*/  SHF.R.U32.HI R7, RZ, R18, R9 ;  /* 0x00000012ff077219 */ /* 0x000fe20000011609 */
[----:B------:R-:W-:Y:S01]  /*0d70*/  ULDC UR4, c[0x0][0x150] ;  /* 0x0000540000047ab9 */ /* 0x000fe20000000800 */
[----:B0-----:R-:W-:Y:S02]  /*0d80*/  IADD3 R11, P0, RZ, -R30, RZ ;  /* 0x8000001eff0b7210 */ /* 0x001fe40007f1e0ff */
[----:B------:R-:W-:-:S03]  /*0d90*/  I2FP.F32.U32 R3, R6 ;  /* 0x0000000600037245 */ /* 0x000fc60000201000 */
[----:B------:R-:W0:Y:S01]  /*0da0*/  LDC.64 R26, c[0x0][0x640] ;  /* 0x00019000ff1a7b82 */ /* 0x000e220000000a00 */
[----:B------:R-:W-:Y:S02]  /*0db0*/  IMAD.X R13, RZ, RZ, ~R7, P0 ;  /* 0x000000ffff0d7224 */ /* 0x000fe400000e0e07 */
[----:B------:R-:W-:Y:S01]  /*0dc0*/  FMUL R3, R3, UR4 ;  /* 0x0000000403037c20 */ /* 0x000fe20008400000 */
[----:B------:R-:W-:Y:S01]  /*0dd0*/  IMAD.WIDE.U32 R8, R11, R24, R16 ;  /* 0x000000180b087225 */ /* 0x000fe200078e0010 */
[----:B------:R-:W-:-:S03]  /*0de0*/  ULDC UR4, c[0x0][0x154] ;  /* 0x0000550000047ab9 */ /* 0x000fc60000000800 */
[----:B------:R-:W-:Y:S01]  /*0df0*/  IMAD R10, R13, R24, RZ ;  /* 0x000000180d0a7224 */ /* 0x000fe200078e02ff */
[----:B------:R-:W2:Y:S01]  /*0e00*/  LDC R7, c[0x0][0x144] ;  /* 0x00005100ff077b82 */ /* 0x000ea20000000800 */
[----:B------:R-:W3:Y:S02]  /*0e10*/  F2I.U32.TRUNC.NTZ R3, R3 ;  /* 0x0000000300037305 */ /* 0x000ee4000020f000 */
[----:B------:R-:W-:-:S04]  /*0e20*/  IMAD R11, R11, R25, R10 ;  /* 0x000000190b0b7224 */ /* 0x000fc800078e020a */
[----:B------:R-:W-:Y:S01]  /*0e30*/  IMAD.IADD R9, R9, 0x1, R11 ;  /* 0x0000000109097824 */ /* 0x000fe200078e020b */
[----:B------:R-:W4:Y:S01]  /*0e40*/  LDC R18, c[0x0][0x608] ;  /* 0x00018200ff127b82 */ /* 0x000f220000000800 */
[----:B------:R-:W-:-:S03]  /*0e50*/  IMAD.MOV.U32 R11, RZ, RZ, -0x1 ;  /* 0xffffffffff0b7424 */ /* 0x000fc600078e00ff */
[-C--:B-1----:R-:W-:Y:S02]  /*0e60*/  SHF.R.U64 R22, R8, R12.reuse, R9 ;  /* 0x0000000c08167219 */ /* 0x082fe40000001209 */
[----:B------:R-:W-:Y:S02]  /*0e70*/  I2FP.F32.U32 R8, R15 ;  /* 0x0000000f00087245 */ /* 0x000fe40000201000 */
[----:B------:R-:W1:Y:S01]  /*0e80*/  LDC R24, c[0x0][0x658] ;  /* 0x00019600ff187b82 */ /* 0x000e620000000800 */
[----:B0-----:R-:W-:Y:S01]  /*0e90*/  ISETP.NE.U32.AND P0, PT, R26, RZ, PT ;  /* 0x000000ff1a00720c */ /* 0x001fe20003f05070 */
[----:B---3--:R-:W-:Y:S01]  /*0ea0*/  IMAD.MOV R10, RZ, RZ, -R3 ;  /* 0x000000ffff0a7224 */ /* 0x008fe200078e0a03 */
[----:B------:R-:W-:Y:S01]  /*0eb0*/  SHF.R.U32.HI R9, RZ, R12, R9 ;  /* 0x0000000cff097219 */ /* 0x000fe20000011609 */
[----:B------:R-:W-:Y:S01]  /*0ec0*/  FMUL R8, R8, UR4 ;  /* 0x0000000408087c20 */ /* 0x000fe20008400000 */
[----:B------:R-:W-:-:S03]  /*0ed0*/  ISETP.NE.AND.EX P0, PT, R27, RZ, PT, P0 ;  /* 0x000000ff1b00720c */ /* 0x000fc60003f05300 */
[----:B------:R-:W0:Y:S01]  /*0ee0*/  LDC R20, c[0x0][0x148] ;  /* 0x00005200ff147b82 */ /* 0x000e220000000800 */
[----:B--2---:R-:W-:-:S07]  /*0ef0*/  IMAD R3, R7, R10, R6 ;  /* 0x0000000a07037224 */ /* 0x004fce00078e0206 */
[----:B------:R-:W2:Y:S01]  /*0f00*/  LDC R21, c[0x0][0x600] ;  /* 0x00018000ff157b82 */ /* 0x000ea20000000800 */
[-CC-:B----4-:R-:W-:Y:S02]  /*0f10*/  SHF.R.U64 R32, R22, R18.reuse, R9.reuse ;  /* 0x0000001216207219 */ /* 0x190fe40000001209 */
[----:B------:R-:W-:Y:S01]  /*0f20*/  SHF.R.U32.HI R7, RZ, R18, R9 ;  /* 0x00000012ff077219 */ /* 0x000fe20000011609 */
[----:B------:R-:W-:Y:S01]  /*0f30*/  IMAD.MOV.U32 R9, RZ, RZ, 0x1 ;  /* 0x00000001ff097424 */ /* 0x000fe200078e00ff */
[----:B------:R3:W4:Y:S03]  /*0f40*/  F2I.U32.TRUNC.NTZ R18, R8 ;  /* 0x0000000800127305 */ /* 0x000726000020f000 */
[----:B------:R-:W0:Y:S01]  /*0f50*/  LDC R25, c[0x0][0x648] ;  /* 0x00019200ff197b82 */ /* 0x000e220000000800 */
[-C--:B-1----:R-:W-:Y:S02]  /*0f60*/  SHF.L.U32 R6, R11, R24.reuse, RZ ;  /* 0x000000180b067219 */ /* 0x082fe400000006ff */
[----:B------:R-:W-:-:S02]  /*0f70*/  SHF.R.U64 R34, R32, R24, R7 ;  /* 0x0000001820227219 */ /* 0x000fc40000001207 */
[----:B------:R-:W-:Y:S02]  /*0f80*/  LOP3.LUT R13, RZ, R6, RZ, 0x33, !PT ;  /* 0x00000006ff0d7212 */ /* 0x000fe400078e33ff */
[-C--:B------:R-:W-:Y:S01]  /*0f90*/  SHF.R.U32.HI R7, RZ, R24.reuse, R7 ;  /* 0x00000018ff077219 */ /* 0x080fe20000011607 */
[----:B------:R-:W1:Y:S01]  /*0fa0*/  LDC R29, c[0x0][0x638] ;  /* 0x00018e00ff1d7b82 */ /* 0x000e620000000800 */
[----:B------:R-:W-:Y:S01]  /*0fb0*/  SHF.L.U32 R12, R9, R24, RZ ;  /* 0x00000018090c7219 */ /* 0x000fe200000006ff */
[----:B------:R-:W-:-:S06]  /*0fc0*/  IMAD.MOV.U32 R6, RZ, RZ, R34 ;  /* 0x000000ffff067224 */ /* 0x000fcc00078e0022 */
[----:B------:R-:W0:Y:S01]  /*0fd0*/  LDC R28, c[0x0][0x610] ;  /* 0x00018400ff1c7b82 */ /* 0x000e220000000800 */
[----:B---34-:R-:W-:Y:S05]  /*0fe0*/  @!P0 BRA `(.L_x_12) ;  /* 0x0000000000288947 */ /* 0x018fea0003800000 */
[----:B------:R-:W3:Y:S02]  /*0ff0*/  LDC R11, c[0x0][0x64c] ;  /* 0x00019300ff0b7b82 */ /* 0x000ee40000000800 */
[----:B---3--:R-:W-:-:S05]  /*1000*/  IADD3 R11, P0, R34, R11, RZ ;  /* 0x0000000b220b7210 */ /* 0x008fca0007f1e0ff */
[----:B------:R-:W-:-:S04]  /*1010*/  IMAD.X R19, RZ, RZ, R7, P0 ;  /* 0x000000ffff137224 */ /* 0x000fc800000e0607 */
[----:B------:R-:W-:-:S04]  /*1020*/  IMAD.WIDE.U32 R6, R19, R26, RZ ;  /* 0x0000001a13067225 */ /* 0x000fc800078e00ff */
[----:B------:R-:W-:-:S04]  /*1030*/  IMAD.WIDE.U32 R8, P0, R11, R27, R6 ;  /* 0x0000001b0b087225 */ /* 0x000fc80007800006 */
[----:B------:R-:W-:-:S04]  /*1040*/  IMAD.WIDE.U32 R6, R11, R26, RZ ;  /* 0x0000001a0b067225 */ /* 0x000fc800078e00ff */
[----:B------:R-:W-:Y:S01]  /*1050*/  IMAD.X R11, RZ, RZ, RZ, P0 ;  /* 0x000000ffff0b7224 */ /* 0x000fe200000e06ff */
[----:B------:R-:W-:Y:S01]  /*1060*/  IADD3 RZ, P0, R7, R8, RZ ;  /* 0x0000000807ff7210 */ /* 0x000fe20007f1e0ff */
[----:B------:R-:W-:-:S04]  /*1070*/  IMAD.MOV.U32 R10, RZ, RZ, R9 ;  /* 0x000000ffff0a7224 */ /* 0x000fc800078e0009 */
[----:B------:R-:W-:-:S08]  /*1080*/  IMAD.WIDE.U32.X R6, R19, R27, R10, P0 ;  /* 0x0000001b13067225 */ /* 0x000fd000000e040a */
.L_x_12:
[----:B0-----:R-:W-:Y:S01]  /*1090*/  SHF.R.U64 R6, R6, R25, R7 ;  /* 0x0000001906067219 */ /* 0x001fe20000001207 */
[----:B--2---:R-:W-:Y:S01]  /*10a0*/  VIADD R7, R21, 0xffffffff ;  /* 0xffffffff15077836 */ /* 0x004fe20000000000 */
[----:B------:R-:W-:Y:S01]  /*10b0*/  LOP3.LUT R13, R32, R13, RZ, 0xc0, !PT ;  /* 0x0000000d200d7212 */ /* 0x000fe200078ec0ff */
[----:B------:R-:W-:Y:S02]  /*10c0*/  IMAD.MOV R18, RZ, RZ, -R18 ;  /* 0x000000ffff127224 */ /* 0x000fe400078e0a12 */
[----:B------:R-:W-:Y:S01]  /*10d0*/  IMAD.MOV R8, RZ, RZ, -R6 ;  /* 0x000000ffff087224 */ /* 0x000fe200078e0a06 */
[----:B------:R-:W-:Y:S01]  /*10e0*/  LOP3.LUT R7, R22, R7, RZ, 0xc0, !PT ;  /* 0x0000000716077212 */ /* 0x000fe200078ec0ff */
[----:B------:R-:W-:Y:S02]  /*10f0*/  IMAD R12, R12, R6, R13 ;  /* 0x000000060c0c7224 */ /* 0x000fe400078e020d */
[----:B------:R-:W-:Y:S02]  /*1100*/  @P1 IMAD R3, R20, R18, R15 ;  /* 0x0000001214031224 */ /* 0x000fe400078e020f */
[----:B-1----:R-:W-:-:S02]  /*1110*/  IMAD R6, R8, R29, R34 ;  /* 0x0000001d08067224 */ /* 0x002fc400078e0222 */
[----:B------:R-:W-:Y:S02]  /*1120*/  IMAD R22, R12, R28, R3 ;  /* 0x0000001c0c167224 */ /* 0x000fe400078e0203 */
[----:B------:R-:W-:Y:S02]  /*1130*/  IMAD R7, R6, R21, R7 ;  /* 0x0000001506077224 */ /* 0x000fe400078e0207 */
[----:B------:R-:W-:Y:S02]  /*1140*/  IMAD.MOV.U32 R3, RZ, RZ, 0x1 ;  /* 0x00000001ff037424 */ /* 0x000fe400078e00ff */
[----:B------:R-:W-:Y:S01]  /*1150*/  IMAD.MOV.U32 R19, RZ, RZ, R30 ;  /* 0x000000ffff137224 */ /* 0x000fe200078e001e */
[----:B------:R-:W-:Y:S02]  /*1160*/  SEL R18, R7, R22, !P1 ;  /* 0x0000001607127207 */ /* 0x000fe40004800000 */
[----:B------:R-:W-:-:S07]  /*1170*/  SEL R22, R22, R7, !P1 ;  /* 0x0000000716167207 */ /* 0x000fce0004800000 */
.L_x_10:
[----:B------:R-:W-:Y:S05]  /*1180*/  @!P2 BRA `(.L_x_13) ;  /* 0x000000400088a947 */ /* 0x000fea0003800000 */
[----:B------:R-:W-:-:S13]  /*1190*/  ISETP.GT.U32.AND P0, PT, R31, 0x1, PT ;  /* 0x000000011f00780c */ /* 0x000fda0003f04070 */
[----:B------:R-:W-:Y:S05]  /*11a0*/  @P0 EXIT ;  /* 0x000000000000094d */ /* 0x000fea0003800000 */
.L_x_14:
[----:B------:R-:W-:-:S08]  /*11b0*/  NOP ;  /* 0x0000000000007918 */ /* 0x000fd00000000000 */
[----:B------:R-:W1:Y:S02]  /*11c0*/  USETMAXREG.TRY_ALLOC.CTAPOOL UP0, 0xe8 ;  /* 0x000000e8000079c8 */ /* 0x000e640008000600 */
[----:B-1----:R-:W-:-:S13]  /*11d0*/  PLOP3.LUT P0, PT, PT, PT, UP0, 0x80, 0x0 ;  /* 0x000000000000781c */ /* 0x002fda0003f0f008 */
[----:B------:R-:W-:Y:S05]  /*11e0*/  @!P0 BRA `(.L_x_14) ;  /* 0xfffffffc00f08947 */ /* 0x000fea000383ffff */
[----:B------:R-:W-:-:S13]  /*11f0*/  LOP3.LUT P0, RZ, R3, 0xff, RZ, 0xc0, !PT ;  /* 0x000000ff03ff7812 */ /* 0x000fda000780c0ff */
[----:B------:R-:W-:Y:S05]  /*1200*/  @!P0 EXIT ;  /* 0x000000000000894d */ /* 0x000fea0003800000 */
[----:B------:R-:W2:Y:S01]  /*1210*/  LDL.64 R8, [R1] ;  /* 0x0000000001087983 */ /* 0x000ea20000100a00 */
[----:B------:R-:W-:Y:S01]  /*1220*/  SHF.R.S32.HI R4, RZ, 0x1f, R5 ;  /* 0x0000001fff047819 */ /* 0x000fe20000011405 */
[----:B------:R-:W1:Y:S01]  /*1230*/  S2UR UR4, SR_CgaCtaId ;  /* 0x00000000000479c3 */ /* 0x000e620000008800 */
[----:B------:R-:W-:Y:S01]  /*1240*/  UMOV UR40, 0x400 ;  /* 0x0000040000287882 */ /* 0x000fe20000000000 */
[----:B------:R-:W-:Y:S01]  /*1250*/  UISETP.LT.AND UP0, UPT, UR37, 0x1, UPT ;  /* 0x000000012500788c */ /* 0x000fe2000bf01270 */
[CC--:B------:R-:W-:Y:S01]  /*1260*/  LEA.HI R3, R4.reuse, R5.reuse, RZ, 0x2 ;  /* 0x0000000504037211 */ /* 0x0c0fe200078f10ff */
[----:B------:R-:W-:Y:S01]  /*1270*/  UIADD3 UR5, UR43, -0x1, URZ ;  /* 0xffffffff2b057890 */ /* 0x000fe2000fffe03f */
[----:B------:R-:W-:Y:S01]  /*1280*/  LEA.HI R4, R4, R5, RZ, 0x5 ;  /* 0x0000000504047211 */ /* 0x000fe200078f28ff */
[----:B------:R-:W-:Y:S01]  /*1290*/  USEL UR42, UR37, 0x1, UP0 ;  /* 0x00000001252a7887 */ /* 0x000fe20008000000 */
[--C-:B------:R-:W-:Y:S01]  /*12a0*/  SHF.R.S32.HI R58, RZ, 0x2, R3.reuse ;  /* 0x00000002ff3a7819 */ /* 0x100fe20000011403 */
[----:B------:R-:W3:Y:S01]  /*12b0*/  LDC R64, c[0x0][0x658] ;  /* 0x00019600ff407b82 */ /* 0x000ee20000000800 */
[----:B------:R-:W-:Y:S01]  /*12c0*/  SHF.R.S32.HI R7, RZ, 0x1f, R3 ;  /* 0x0000001fff077819 */ /* 0x000fe20000011403 */
[----:B------:R-:W-:Y:S01]  /*12d0*/  UISETP.NE.AND UP0, UPT, UR5, URZ, UPT ;  /* 0x0000003f0500728c */ /* 0x000fe2000bf05270 */
[----:B------:R-:W-:Y:S01]  /*12e0*/  LOP3.LUT R6, R3, 0xfffffffc, RZ, 0xc0, !PT ;  /* 0xfffffffc03067812 */ /* 0x000fe200078ec0ff */
[----:B------:R-:W-:Y:S01]  /*12f0*/  ULDC UR8, c[0x0][0x284] ;  /* 0x0000a10000087ab9 */ /* 0x000fe20000000800 */
[----:B------:R-:W-:Y:S01]  /*1300*/  LEA.HI R7, R7, R58, RZ, 0x3 ;  /* 0x0000003a07077211 */ /* 0x000fe200078f18ff */
[----:B------:R-:W-:Y:S01]  /*1310*/  USEL UR7, URZ, 0x1, UP0 ;  /* 0x000000013f077887 */ /* 0x000fe20008000000 */
[----:B------:R-:W-:Y:S01]  /*1320*/  SHF.R.S32.HI R3, RZ, 0x5, R4 ;  /* 0x00000005ff037819 */ /* 0x000fe20000011404 */
[----:B------:R-:W4:Y:S01]  /*1330*/  LDC.64 R62, c[0x0][0x5c8] ;  /* 0x00017200ff3e7b82 */ /* 0x000f220000000a00 */
[----:B------:R-:W-:Y:S01]  /*1340*/  LOP3.LUT R7, R7, 0xfffffff8, RZ, 0xc0, !PT ;  /* 0xfffffff807077812 */ /* 0x000fe200078ec0ff */
[----:B------:R-:W-:Y:S01]  /*1350*/  IMAD.IADD R6, R5, 0x1, -R6 ;  /* 0x0000000105067824 */ /* 0x000fe200078e0a06 */
[----:B------:R-:W-:Y:S01]  /*1360*/  LOP3.LUT R72, R23, 0x1, RZ, 0xfc, !PT ;  /* 0x0000000117487812 */ /* 0x000fe200078efcff */
[----:B------:R-:W-:Y:S01]  /*1370*/  IMAD.MOV.U32 R5, RZ, RZ, 0x1 ;  /* 0x00000001ff057424 */ /* 0x000fe200078e00ff */
[----:B------:R-:W-:Y:S01]  /*1380*/  USHF.L.U32 UR39, UR37, 0x1, URZ ;  /* 0x0000000125277899 */ /* 0x000fe2000800063f */
[----:B------:R-:W-:Y:S01]  /*1390*/  IMAD.IADD R58, R58, 0x1, -R7 ;  /* 0x000000013a3a7824 */ /* 0x000fe200078e0a07 */
[----:B------:R-:W-:Y:S01]  /*13a0*/  UIADD3 UR42, -UR42, UR37, URZ ;  /* 0x000000252a2a7290 */ /* 0x000fe2000fffe13f */
[----:B------:R-:W0:Y:S01]  /*13b0*/  LDC R65, c[0x0][0x288] ;  /* 0x0000a200ff417b82 */ /* 0x000e220000000800 */
[----:B-1----:R-:W-:Y:S01]  /*13c0*/  ULEA UR40, UR4, UR40, 0x18 ;  /* 0x0000002804287291 */ /* 0x002fe2000f8ec03f */
[C-C-:B------:R-:W-:Y:S01]  /*13d0*/  IMAD R69, R3.reuse, -0x10, -R58.reuse ;  /* 0xfffffff003457824 */ /* 0x140fe200078e0a3a */
[--C-:B------:R-:W-:Y:S01]  /*13e0*/  SHF.R.S32.HI R59, RZ, 0x1f, R58.reuse ;  /* 0x0000001fff3b7819 */ /* 0x100fe2000001143a */
[----:B------:R-:W-:Y:S01]  /*13f0*/  USHF.L.U32 UR4, UR5, 0x3, URZ ;  /* 0x0000000305047899 */ /* 0x000fe2000800063f */
[----:B------:R-:W-:Y:S01]  /*1400*/  IMAD.SHL.U32 R60, R6, 0x2, RZ ;  /* 0x00000002063c7824 */ /* 0x000fe200078e00ff */
[----:B------:R-:W-:Y:S01]  /*1410*/  UIADD3 UR5, UR40, 0x180, URZ ;  /* 0x0000018028057890 */ /* 0x000fe2000fffe03f */
[----:B------:R-:W-:Y:S01]  /*1420*/  IMAD.U32 R73, RZ, RZ, UR7 ;  /* 0x00000007ff497e24 */ /* 0x000fe2000f8e00ff */
[----:B------:R-:W1:Y:S01]  /*1430*/  LDC R67, c[0x0][0x600] ;  /* 0x00018000ff437b82 */ /* 0x000e620000000800 */
[----:B------:R-:W-:Y:S01]  /*1440*/  IMAD.WIDE R58, R3, 0x10, R58 ;  /* 0x00000010033a7825 */ /* 0x000fe200078e023a */
[----:B------:R-:W-:Y:S01]  /*1450*/  UIADD3 UR6, UR40, 0x28180, URZ ;  /* 0x0002818028067890 */ /* 0x000fe2000fffe03f */
[----:B------:R-:W-:Y:S01]  /*1460*/  SHF.R.S32.HI R61, RZ, 0x1f, R60 ;  /* 0x0000001fff3d7819 */ /* 0x000fe2000001143c */
[----:B------:R-:W-:Y:S01]  /*1470*/  USHF.R.U32.HI UR5, URZ, 0x4, UR5 ;  /* 0x000000043f057899 */ /* 0x000fe20008011605 */
[----:B------:R-:W-:Y:S01]  /*1480*/  IMAD.MOV.U32 R3, RZ, RZ, -0x1 ;  /* 0xffffffffff037424 */ /* 0x000fe200078e00ff */
[----:B------:R-:W-:Y:S01]  /*1490*/  USHF.R.U32.HI UR6, URZ, 0x4, UR6 ;  /* 0x000000043f067899 */ /* 0x000fe20008011606 */
[----:B------:R-:W-:Y:S01]  /*14a0*/  VIADD R69, R69, UR8 ;  /* 0x0000000845457c36 */ /* 0x000fe20008000000 */
[----:B------:R-:W-:Y:S01]  /*14b0*/  UIADD3 UR41, UR40, 0x60, URZ ;  /* 0x0000006028297890 */ /* 0x000fe2000fffe03f */
[C---:B----4-:R-:W-:Y:S01]  /*14c0*/  SHF.L.U64.HI R63, R62.reuse, 0x3, R63 ;  /* 0x000000033e3f7819 */ /* 0x050fe2000001023f */
[----:B------:R-:W-:Y:S01]  /*14d0*/  ULOP3.LUT UR4, UR4, 0x8, URZ, 0xc0, !UPT ;  /* 0x0000000804047892 */ /* 0x000fe2000f8ec03f */
[-C--:B---3--:R-:W-:Y:S01]  /*14e0*/  SHF.L.U32 R3, R3, R64.reuse, RZ ;  /* 0x0000004003037219 */ /* 0x088fe200000006ff */
[----:B------:R-:W-:Y:S01]  /*14f0*/  ULOP3.LUT UR5, UR5, 0x3fff, URZ, 0xc0, !UPT ;  /* 0x00003fff05057892 */ /* 0x000fe2000f8ec03f */
[----:B------:R-:W-:Y:S01]  /*1500*/  SHF.L.U32 R64, R5, R64, RZ ;  /* 0x0000004005407219 */ /* 0x000fe200000006ff */
[----:B------:R-:W-:Y:S01]  /*1510*/  ULOP3.LUT UR6, UR6, 0x3fff, URZ, 0xc0, !UPT ;  /* 0x00003fff06067892 */ /* 0x000fe2000f8ec03f */
[----:B------:R-:W-:Y:S01]  /*1520*/  IMAD.SHL.U32 R62, R62, 0x8, RZ ;  /* 0x000000083e3e7824 */ /* 0x000fe200078e00ff */
[----:B------:R-:W-:Y:S01]  /*1530*/  LOP3.LUT R68, RZ, R3, RZ, 0x33, !PT ;  /* 0x00000003ff447212 */ /* 0x000fe200078e33ff */
[----:B0-----:R-:W-:Y:S01]  /*1540*/  IMAD R65, R6, -0x2, R65 ;  /* 0xfffffffe06417824 */ /* 0x001fe200078e0241 */
[----:B------:R-:W-:-:S02]  /*1550*/  ULEA UR43, UR43, UR41, 0x3 ;  /* 0x000000292b2b7291 */ /* 0x000fc4000f8e183f */
[----:B------:R-:W-:Y:S02]  /*1560*/  ULOP3.LUT UR44, UR4, 0x8, URZ, 0x3c, !UPT ;  /* 0x00000008042c7892 */ /* 0x000fe4000f8e3c3f */
[----:B------:R-:W-:Y:S01]  /*1570*/  ULOP3.LUT UR45, UR4, 0x18, URZ, 0x3c, !UPT ;  /* 0x00000018042d7892 */ /* 0x000fe2000f8e3c3f */
[----:B-1----:R-:W-:Y:S01]  /*1580*/  VIADD R67, R67, 0xffffffff ;  /* 0xffffffff43437836 */ /* 0x002fe20000000000 */
[----:B------:R-:W-:Y:S02]  /*1590*/  ULOP3.LUT UR46, UR5, 0x10000, URZ, 0xfc, !UPT ;  /* 0x00010000052e7892 */ /* 0x000fe4000f8efc3f */
[----:B------:R-:W-:Y:S01]  /*15a0*/  ULOP3.LUT UR47, UR6, 0x10000, URZ, 0xfc, !UPT ;  /* 0x00010000062f7892 */ /* 0x000fe2000f8efc3f */
[----:B--2---:R-:W-:-:S11]  /*15b0*/  SHF.L.U64.HI R66, R8, 0x1, R0 ;  /* 0x0000000108427819 */ /* 0x004fd60000010200 */
.L_x_98:
[----:B------:R-:W-:-:S04]  /*15c0*/  SHF.L.U32 R0, R73, 0x1f, RZ ;  /* 0x0000001f49007819 */ /* 0x000fc800000006ff */
[----:B------:R-:W0:Y:S02]  /*15d0*/  SYNCS.PHASECHK.TRANS64.TRYWAIT P0, [UR43+-0x8], R0 ;  /* 0xfffff800ff0075a7 */ /* 0x000e24000800016b */
[----:B01--4-:R-:W-:Y:S05]  /*15e0*/  @!P0 BRA `(.L_x_15) ;  /* 0x0000004c00fc8947 */ /* 0x013fea0003800000 */
.L_x_121:
[----:B------:R-:W-:Y:S02]  /*15f0*/  ULDC UR4, c[0x0][0x28c] ;  /* 0x0000a30000047ab9 */ /* 0x000fe40000000800 */
[----:B------:R-:W-:-:S13]  /*1600*/  ISETP.LT.AND P0, PT, RZ, UR4, PT ;  /* 0x00000004ff007c0c */ /* 0x000fda000bf01270 */
[----:B------:R-:W-:Y:S05]  /*1610*/  @P0 BRA `(.L_x_16) ;  /* 0x0000000000400947 */ /* 0x000fea0003800000 */
[----:B0-----:R-:W-:Y:S01]  /*1620*/  MOV R0, 0x0 ;  /* 0x0000000000007802 */ /* 0x001fe20000000f00 */
[----:B------:R-:W-:Y:S01]  /*1630*/  ULDC.64 UR4, c[0x4][0x68] ;  /* 0x01001a0000047ab9 */ /* 0x000fe20000000a00 */
[----:B------:R-:W-:Y:S01]  /*1640*/  ULDC.64 UR6, c[0x4][0x8] ;  /* 0x0100020000067ab9 */ /* 0x000fe20000000a00 */
[----:B------:R-:W-:Y:S01]  /*1650*/  IMAD.U32 R4, RZ, RZ, UR4 ;  /* 0x00000004ff047e24 */ /* 0x000fe2000f8e00ff */
[----:B------:R0:W1:Y:S01]  /*1660*/  LDC.64 R14, c[0x4][R0] ;  /* 0x01000000000e7b82 */ /* 0x0000620000000a00 */
[----:B------:R-:W-:Y:S01]  /*1670*/  IMAD.U32 R5, RZ, RZ, UR5 ;  /* 0x00000005ff057e24 */ /* 0x000fe2000f8e00ff */
[----:B------:R-:W-:Y:S01]  /*1680*/  ULDC.64 UR4, c[0x4][0x70] ;  /* 0x01001c0000047ab9 */ /* 0x000fe20000000a00 */
[----:B------:R-:W-:Y:S02]  /*1690*/  IMAD.U32 R10, RZ, RZ, UR6 ;  /* 0x00000006ff0a7e24 */ /* 0x000fe4000f8e00ff */
[----:B------:R-:W-:Y:S02]  /*16a0*/  IMAD.U32 R6, RZ, RZ, UR4 ;  /* 0x00000004ff067e24 */ /* 0x000fe4000f8e00ff */
[----:B------:R-:W-:-:S02]  /*16b0*/  IMAD.U32 R7, RZ, RZ, UR5 ;  /* 0x00000005ff077e24 */ /* 0x000fc4000f8e00ff */
[----:B------:R-:W-:Y:S02]  /*16c0*/  IMAD.U32 R11, RZ, RZ, UR7 ;  /* 0x00000007ff0b7e24 */ /* 0x000fe4000f8e00ff */
[----:B------:R-:W-:Y:S02]  /*16d0*/  IMAD.MOV.U32 R8, RZ, RZ, 0x1e1 ;  /* 0x000001e1ff087424 */ /* 0x000fe400078e00ff */
[----:B------:R-:W-:Y:S02]  /*16e0*/  IMAD.MOV.U32 R12, RZ, RZ, 0x1 ;  /* 0x00000001ff0c7424 */ /* 0x000fe400078e00ff */
[----:B0-----:R-:W-:-:S07]  /*16f0*/  IMAD.MOV.U32 R13, RZ, RZ, RZ ;  /* 0x000000ffff0d7224 */ /* 0x001fce00078e00ff */
[----:B------:R-:W-:-:S07]  /*1700*/  LEPC R20, `(.L_x_16) ;  /* 0x000000001014794e */ /* 0x000fce0000000000 */
[----:B-1---5:R-:W-:Y:S05]  /*1710*/  CALL.ABS.NOINC R14 ;  /* 0x000000000e007343 */ /* 0x022fea0003c00000 */
.L_x_16:
[----:B------:R-:W-:-:S13]  /*1720*/  ISETP.NE.AND P0, PT, R72, 0x3, PT ;  /* 0x000000034800780c */ /* 0x000fda0003f05270 */
[----:B------:R-:W-:Y:S05]  /*1730*/  @!P0 BRA `(.L_x_17) ;  /* 0x0000000000048947 */ /* 0x000fea0003800000 */
[----:B------:R-:W-:Y:S01]  /*1740*/  BPT.TRAP 0x1 ;  /* 0x000000040000795c */ /* 0x000fe20000300000 */
.L_x_17:
[----:B0-----:R-:W-:Y:S02]  /*1750*/  IMAD.U32 R3, RZ, RZ, UR36 ;  /* 0x00000024ff037e24 */ /* 0x001fe4000f8e00ff */
[----:B------:R-:W-:-:S03]  /*1760*/  IMAD.U32 R0, RZ, RZ, UR38 ;  /* 0x00000026ff007e24 */ /* 0x000fc6000f8e00ff */
[----:B------:R-:W-:Y:S02]  /*1770*/  LEA R3, R3, UR40, 0x3 ;  /* 0x0000002803037c11 */ /* 0x000fe4000f8e18ff */
[----:B------:R-:W-:-:S04]  /*1780*/  SHF.L.U32 R0, R0, 0x1f, RZ ;  /* 0x0000001f00007819 */ /* 0x000fc800000006ff */
[----:B------:R0:W1:Y:S01]  /*1790*/  SYNCS.PHASECHK.TRANS64.TRYWAIT P1, [R3+URZ], R0 ;  /* 0x00000000030075a7 */ /* 0x000062000802017f */
[----:B------:R-:W-:Y:S05]  /*17a0*/  @!P0 BRA `(.L_x_18) ;  /* 0x0000000000048947 */ /* 0x000fea0003800000 */
[----:B------:R-:W-:Y:S01]  /*17b0*/  BPT.TRAP 0x1 ;  /* 0x000000040000795c */ /* 0x000fe20000300000 */
.L_x_18:
[----:B-1----:R-:W-:Y:S05]  /*17c0*/  @P1 BRA `(.L_x_19) ;  /* 0x0000000000081947 */ /* 0x002fea0003800000 */
[----:B------:R-:W1:Y:S02]  /*17d0*/  SYNCS.PHASECHK.TRANS64.TRYWAIT P1, [R3+URZ], R0 ;  /* 0x00000000030075a7 */ /* 0x000e64000802017f */
[----:B-1----:R-:W-:Y:S05]  /*17e0*/  @!P1 BRA `(.L_x_20) ;  /* 0x0000004c00949947 */ /* 0x002fea0003800000 */
.L_x_19:
[----:B------:R-:W-:Y:S05]  /*17f0*/  WARPSYNC.ALL ;  /* 0x0000000000007948 */ /* 0x000fea0003800000 */
[----:B------:R-:W-:Y:S01]  /*1800*/  ULEA UR9, UR36, UR46, 0xb ;  /* 0x0000002e24097291 */ /* 0x000fe2000f8e583f */
[----:B------:R-:W-:Y:S01]  /*1810*/  WARPGROUP.ARRIVE ;  /* 0x00000000000079c5 */ /* 0x000fe20000000000 */
[----:B------:R-:W-:Y:S01]  /*1820*/  ULEA UR8, UR36, UR47, 0xb ;  /* 0x0000002f24087291 */ /* 0x000fe2000f8e583f */
[----:B01----:R-:W-:Y:S01]  /*1830*/  IMAD.U32 R0, RZ, RZ, UR42 ;  /* 0x0000002aff007e24 */ /* 0x003fe2000f8e00ff */
[----:B------:R-:W-:Y:S01]  /*1840*/  UMOV UR5, 0x40000040 ;  /* 0x4000004000057882 */ /* 0x000fe20000000000 */
[----:B------:R-:W-:-:S02]  /*1850*/  UMOV UR7, 0x40000040 ;  /* 0x4000004000077882 */ /* 0x000fc40000000000 */
[----:B------:R-:W-:Y:S01]  /*1860*/  UMOV UR4, UR9 ;  /* 0x0000000900047c82 */ /* 0x000fe20008000000 */
[----:B------:R-:W-:Y:S01]  /*1870*/  ISETP.GE.AND P1, PT, R0, 0x1, PT ;  /* 0x000000010000780c */ /* 0x000fe20003f26270 */
[----:B------:R-:W-:Y:S02]  /*1880*/  UMOV UR6, UR8 ;  /* 0x0000000800067c82 */ /* 0x000fe40008000000 */
[----:B------:R-:W-:Y:S01]  /*1890*/  HGMMA.64x64x8.F32.TF32 R24, gdesc[UR4], RZ, !UPT, gsb0 ;  /* 0x04e00000041879f0 */ /* 0x000fe2000c0028ff */
[----:B------:R-:W-:Y:S02]  /*18a0*/  UIADD3 UR4, UR9, 0x2, URZ ;  /* 0x0000000209047890 */ /* 0x000fe4000fffe03f */
[----:B------:R-:W-:Y:S01]  /*18b0*/  UIADD3 UR6, UR8, 0x2, URZ ;  /* 0x0000000208067890 */ /* 0x000fe2000fffe03f */
[----:B------:R-:W-:Y:S01]  /*18c0*/  UMOV UR5, 0x40000040 ;  /* 0x4000004000057882 */ /* 0x000fe20000000000 */
[----:B------:R-:W-:Y:S01]  /*18d0*/  UMOV UR7, 0x40000040 ;  /* 0x4000004000077882 */ /* 0x000fe20000000000 */
[----:B------:R-:W-:-:S02]  /*18e0*/  WARPGROUP.DEPBAR.LE gsb0, 0x0 ;  /* 0x00008000000079c5 */ /* 0x000fc40000010000 */
[----:B------:R-:W-:-:S06]  /*18f0*/  WARPGROUP.ARRIVE ;  /* 0x00000000000079c5 */ /* 0x000fcc0000000000 */
[----:B------:R-:W-:Y:S01]  /*1900*/  HGMMA.64x64x8.F32.TF32 R24, gdesc[UR4], R24, gsb0 ;  /* 0x04e00000041879f0 */ /* 0x000fe20008002818 */
[----:B------:R-:W-:Y:S02]  /*1910*/  UIADD3 UR4, UR9, 0x4, URZ ;  /* 0x0000000409047890 */ /* 0x000fe4000fffe03f */
[----:B------:R-:W-:Y:S01]  /*1920*/  UIADD3 UR6, UR8, 0x4, URZ ;  /* 0x0000000408067890 */ /* 0x000fe2000fffe03f */
[----:B------:R-:W-:Y:S01]  /*1930*/  UMOV UR5, 0x40000040 ;  /* 0x4000004000057882 */ /* 0x000fe20000000000 */
[----:B------:R-:W-:Y:S01]  /*1940*/  UMOV UR7, 0x40000040 ;  /* 0x4000004000077882 */ /* 0x000fe20000000000 */
[----:B------:R-:W-:Y:S02]  /*1950*/  WARPGROUP.DEPBAR.LE gsb0, 0x0 ;  /* 0x00008000000079c5 */ /* 0x000fe40000010000 */
        /* <DEDUP_REMOVED lines=92> */
[----:B------:R-:W-:Y:S03]  /*1f20*/  HGMMA.64x64x8.F32.TF32 R24, gdesc[UR4], R24, gsb0 ;  /* 0x04e00000041879f0 */ /* 0x000fe60008002818 */
[----:B------:R-:W-:Y:S02]  /*1f30*/  WARPGROUP.DEPBAR.LE gsb0, 0x0 ;  /* 0x00008000000079c5 */ /* 0x000fe40000010000 */
[----:B------:R-:W-:Y:S05]  /*1f40*/  @!P1 BRA `(.L_x_21) ;  /* 0x0000000800609947 */ /* 0x000fea0003800000 */
[----:B------:R-:W-:Y:S01]  /*1f50*/  UIADD3 UR5, UR36, 0x1, URZ ;  /* 0x0000000124057890 */ /* 0x000fe2000fffe03f */
[----:B------:R-:W-:-:S03]  /*1f60*/  IMAD.U32 R0, RZ, RZ, UR42 ;  /* 0x0000002aff007e24 */ /* 0x000fc6000f8e00ff */
[----:B------:R-:W-:-:S04]  /*1f70*/  UISETP.NE.AND UP0, UPT, UR5, 0x5, UPT ;  /* 0x000000050500788c */ /* 0x000fc8000bf05270 */
[----:B------:R-:W-:Y:S02]  /*1f80*/  USEL UR4, URZ, 0x1, UP0 ;  /* 0x000000013f047887 */ /* 0x000fe40008000000 */
[----:B------:R-:W-:Y:S02]  /*1f90*/  USEL UR5, UR5, URZ, UP0 ;  /* 0x0000003f05057287 */ /* 0x000fe40008000000 */
[----:B------:R-:W-:-:S06]  /*1fa0*/  ULOP3.LUT UR4, UR38, UR4, URZ, 0x3c, !UPT ;  /* 0x0000000426047292 */ /* 0x000fcc000f8e3c3f */
[----:B------:R-:W-:Y:S01]  /*1fb0*/  IMAD.U32 R5, RZ, RZ, UR4 ;  /* 0x00000004ff057e24 */ /* 0x000fe2000f8e00ff */
[----:B------:R-:W-:-:S06]  /*1fc0*/  UMOV UR4, UR36 ;  /* 0x0000002400047c82 */ /* 0x000fcc0008000000 */
.L_x_28:
[----:B01----:R-:W-:Y:S05]  /*1fd0*/  @!P0 BRA `(.L_x_22) ;  /* 0x0000000000048947 */ /* 0x003fea0003800000 */
[----:B------:R-:W-:Y:S01]  /*1fe0*/  BPT.TRAP 0x1 ;  /* 0x000000040000795c */ /* 0x000fe20000300000 */
.L_x_22:
[----:B------:R-:W-:Y:S01]  /*1ff0*/  ULEA UR6, UR5, UR40, 0x3 ;  /* 0x0000002805067291 */ /* 0x000fe2000f8e183f */
[----:B------:R-:W-:-:S08]  /*2000*/  SHF.L.U32 R3, R5, 0x1f, RZ ;  /* 0x0000001f05037819 */ /* 0x000fd000000006ff */
[----:B------:R0:W1:Y:S01]  /*2010*/  SYNCS.PHASECHK.TRANS64.TRYWAIT P1, [UR6], R3 ;  /* 0x00000003ff0075a7 */ /* 0x0000620008020146 */
[----:B------:R-:W-:Y:S05]  /*2020*/  @!P0 BRA `(.L_x_23) ;  /* 0x0000000000048947 */ /* 0x000fea0003800000 */
[----:B------:R-:W-:Y:S01]  /*2030*/  BPT.TRAP 0x1 ;  /* 0x000000040000795c */ /* 0x000fe20000300000 */
.L_x_23:
[----:B-1----:R-:W-:Y:S05]  /*2040*/  @P1 BRA `(.L_x_24) ;  /* 0x0000000000081947 */ /* 0x002fea0003800000 */
[----:B------:R-:W1:Y:S02]  /*2050*/  SYNCS.PHASECHK.TRANS64.TRYWAIT P1, [UR6], R3 ;  /* 0x00000003ff0075a7 */ /* 0x000e640008020146 */
[----:B-1----:R-:W-:Y:S05]  /*2060*/  @!P1 BRA `(.L_x_25) ;  /* 0x0000004400889947 */ /* 0x002fea0003800000 */
.L_x_24:
[----:B------:R-:W-:Y:S01]  /*2070*/  ULEA UR6, UR5, UR47, 0xb ;  /* 0x0000002f05067291 */ /* 0x000fe2000f8e583f */
[----:B------:R-:W-:Y:S01]  /*2080*/  WARPGROUP.ARRIVE ;  /* 0x00000000000079c5 */ /* 0x000fe20000000000 */
[----:B------:R-:W-:Y:S01]  /*2090*/  ULEA UR7, UR5, UR46, 0xb ;  /* 0x0000002e05077291 */ /* 0x000fe2000f8e583f */
[----:B------:R-:W-:Y:S01]  /*20a0*/  UMOV UR11, 0x40000040 ;  /* 0x40000040000b7882 */ /* 0x000fe20000000000 */
[----:B------:R-:W-:-:S03]  /*20b0*/  UMOV UR9, 0x40000040 ;  /* 0x4000004000097882 */ /* 0x000fc60000000000 */
[----:B------:R-:W-:Y:S02]  /*20c0*/  UMOV UR10, UR6 ;  /* 0x00000006000a7c82 */ /* 0x000fe40008000000 */
[----:B------:R-:W-:Y:S02]  /*20d0*/  UMOV UR8, UR7 ;  /* 0x0000000700087c82 */ /* 0x000fe40008000000 */
[----:B------:R-:W-:Y:S01]  /*20e0*/  HGMMA.64x64x8.F32.TF32 R24, gdesc[UR8], R24, gsb0 ;  /* 0x04e00000081879f0 */ /* 0x000fe20008002818 */
        /* <DEDUP_REMOVED lines=107> */
[----:B------:R-:W-:Y:S01]  /*27a0*/  BPT.TRAP 0x1 ;  /* 0x000000040000795c */ /* 0x000fe20000300000 */
.L_x_26:
[----:B------:R-:W-:Y:S01]  /*27b0*/  ULEA UR6, UR4, UR40, 0x3 ;  /* 0x0000002804067291 */ /* 0x000fe2000f8e183f */
[----:B------:R-:W-:-:S03]  /*27c0*/  ISETP.GT.U32.AND P1, PT, R23, 0x1, PT ;  /* 0x000000011700780c */ /* 0x000fc60003f24070 */
[----:B------:R-:W-:-:S04]  /*27d0*/  UIADD3 UR6, UR6, 0x28, URZ ;  /* 0x0000002806067890 */ /* 0x000fc8000fffe03f */
[----:B------:R-:W-:-:S09]  /*27e0*/  UPRMT UR6, URZ, 0x654, UR6 ;  /* 0x000006543f067896 */ /* 0x000fd20008000006 */
[----:B------:R-:W-:Y:S01]  /*27f0*/  SYNCS.ARRIVE.TRANS64.RED.A1T0 RZ, [UR6], RZ ;  /* 0x000000ffffff79a7 */ /* 0x000fe20008100406 */
[----:B------:R-:W-:Y:S05]  /*2800*/  @P1 BRA `(.L_x_27) ;  /* 0x0000000000041947 */ /* 0x000fea0003800000 */
[----:B------:R-:W-:Y:S01]  /*2810*/  BPT.TRAP 0x1 ;  /* 0x000000040000795c */ /* 0x000fe20000300000 */
.L_x_27:
[----:B------:R-:W-:Y:S01]  /*2820*/  UIADD3 UR5, UR5, 0x1, URZ ;  /* 0x0000000105057890 */ /* 0x000fe2000fffe03f */
[C---:B------:R-:W-:Y:S01]  /*2830*/  ISETP.GT.AND P1, PT, R0.reuse, 0x1, PT ;  /* 0x000000010000780c */ /* 0x040fe20003f24270 */
[----:B------:R-:W-:Y:S01]  /*2840*/  UIADD3 UR4, UR4, 0x1, URZ ;  /* 0x0000000104047890 */ /* 0x000fe2000fffe03f */
[----:B------:R-:W-:Y:S01]  /*2850*/  VIADD R0, R0, 0xffffffff ;  /* 0xffffffff00007836 */ /* 0x000fe20000000000 */
[----:B------:R-:W-:Y:S02]  /*2860*/  UISETP.NE.AND UP0, UPT, UR5, 0x5, UPT ;  /* 0x000000050500788c */ /* 0x000fe4000bf05270 */
[----:B------:R-:W-:Y:S02]  /*2870*/  UISETP.NE.AND UP1, UPT, UR4, 0x5, UPT ;  /* 0x000000050400788c */ /* 0x000fe4000bf25270 */
[----:B------:R-:W-:Y:S02]  /*2880*/  USEL UR6, URZ, 0x1, UP0 ;  /* 0x000000013f067887 */ /* 0x000fe40008000000 */
[----:B------:R-:W-:-:S02]  /*2890*/  USEL UR5, UR5, URZ, UP0 ;  /* 0x0000003f05057287 */ /* 0x000fc40008000000 */
[----:B------:R-:W-:Y:S02]  /*28a0*/  USEL UR4, UR4, URZ, UP1 ;  /* 0x0000003f04047287 */ /* 0x000fe40008800000 */
[----:B------:R-:W-:Y:S01]  /*28b0*/  LOP3.LUT R5, R5, UR6, RZ, 0x3c, !PT ;  /* 0x0000000605057c12 */ /* 0x000fe2000f8e3cff */
[----:B------:R-:W-:Y:S09]  /*28c0*/  @P1 BRA `(.L_x_28) ;  /* 0xfffffff400c01947 */ /* 0x000ff2000383ffff */
.L_x_21:
[----:B------:R-:W2:Y:S01]  /*28d0*/  LDC R0, c[0x0][0x28c] ;  /* 0x0000a300ff007b82 */ /* 0x000ea20000000800 */
[----:B01----:R-:W-:-:S04]  /*28e0*/  IMAD.U32 R3, RZ, RZ, UR44 ;  /* 0x0000002cff037e24 */ /* 0x003fc8000f8e00ff */
[----:B------:R0:W-:Y:S01]  /*28f0*/  SYNCS.ARRIVE.TRANS64.A1T0 RZ, [R3+UR41], RZ ;  /* 0x000000ff03ff79a7 */ /* 0x0001e20008100029 */
[----:B--2---:R-:W-:-:S13]  /*2900*/  ISETP.GE.AND P1, PT, R0, 0x1, PT ;  /* 0x000000010000780c */ /* 0x004fda0003f26270 */
[----:B0-----:R-:W-:Y:S05]  /*2910*/  @!P1 BRA `(.L_x_29) ;  /* 0x0000000000349947 */ /* 0x001fea0003800000 */
[----:B------:R-:W-:Y:S05]  /*2920*/  @!P0 BRA `(.L_x_30) ;  /* 0x0000000000048947 */ /* 0x000fea0003800000 */
[----:B------:R-:W-:Y:S01]  /*2930*/  BPT.TRAP 0x1 ;  /* 0x000000040000795c */ /* 0x000fe20000300000 */
.L_x_30:
[----:B------:R-:W-:Y:S01]  /*2940*/  UIADD3 UR6, UR36, UR42, URZ ;  /* 0x0000002a24067290 */ /* 0x000fe2000fffe03f */
[----:B------:R-:W-:-:S03]  /*2950*/  ISETP.GT.U32.AND P0, PT, R23, 0x1, PT ;  /* 0x000000011700780c */ /* 0x000fc60003f04070 */
[----:B------:R-:W-:-:S04]  /*2960*/  UIMAD.WIDE.U32 UR4, UR6, -0x33333333, URZ ;  /* 0xcccccccd060478a5 */ /* 0x000fc8000f8e003f */
[----:B------:R-:W-:-:S04]  /*2970*/  USHF.R.U32.HI UR4, URZ, 0x2, UR5 ;  /* 0x000000023f047899 */ /* 0x000fc80008011605 */
[----:B------:R-:W-:-:S04]  /*2980*/  UIMAD UR6, UR4, -0x5, UR6 ;  /* 0xfffffffb040678a4 */ /* 0x000fc8000f8e0206 */
[----:B------:R-:W-:-:S04]  /*2990*/  ULEA UR6, UR6, UR40, 0x3 ;  /* 0x0000002806067291 */ /* 0x000fc8000f8e183f */
[----:B------:R-:W-:-:S04]  /*29a0*/  UIADD3 UR6, UR6, 0x28, URZ ;  /* 0x0000002806067890 */ /* 0x000fc8000fffe03f */
[----:B------:R-:W-:-:S09]  /*29b0*/  UPRMT UR6, URZ, 0x654, UR6 ;  /* 0x000006543f067896 */ /* 0x000fd20008000006 */
[----:B------:R-:W-:Y:S01]  /*29c0*/  SYNCS.ARRIVE.TRANS64.RED.A1T0 RZ, [UR6], RZ ;  /* 0x000000ffffff79a7 */ /* 0x000fe20008100406 */
[----:B------:R-:W-:Y:S05]  /*29d0*/  @P0 BRA `(.L_x_29) ;  /* 0x0000000000040947 */ /* 0x000fea0003800000 */
[----:B------:R-:W-:Y:S01]  /*29e0*/  BPT.TRAP 0x1 ;  /* 0x000000040000795c */ /* 0x000fe20000300000 */
.L_x_29:
[----:B------:R-:W-:Y:S01]  /*29f0*/  SHF.L.U32 R0, R73, 0x1f, RZ ;  /* 0x0000001f49007819 */ /* 0x000fe200000006ff */
[----:B------:R-:W-:Y:S01]  /*2a00*/  UIADD3 UR36, UR36, UR39, URZ ;  /* 0x0000002724247290 */ /* 0x000fe2000fffe03f */
[----:B------:R-:W-:Y:S01]  /*2a10*/  SHF.R.S32.HI R9, RZ, 0x1f, R19 ;  /* 0x0000001fff097819 */ /* 0x000fe20000011413 */
[----:B------:R-:W-:Y:S01]  /*2a20*/  UISETP.GE.U32.AND UP1, UPT, UR39, 0x5, UPT ;  /* 0x000000052700788c */ /* 0x000fe2000bf26070 */
[----:B------:R-:W0:Y:S01]  /*2a30*/  SYNCS.PHASECHK.TRANS64.TRYWAIT P0, [UR43+0x8], R0 ;  /* 0x00000800ff0075a7 */ /* 0x000e22000800016b */
[----:B------:R-:W-:-:S04]  /*2a40*/  UISETP.GT.U32.AND UP0, UPT, UR36, 0x4, UPT ;  /* 0x000000042400788c */ /* 0x000fc8000bf04070 */
[----:B------:R-:W-:-:S04]  /*2a50*/  UISETP.LT.U32.AND UP0, UPT, UR39, 0x5, UP0 ;  /* 0x000000052700788c */ /* 0x000fc80008701070 */
[----:B------:R-:W-:Y:S02]  /*2a60*/  USEL UR6, URZ, 0x1, !UP0 ;  /* 0x000000013f067887 */ /* 0x000fe4000c000000 */
[----:B------:R-:W-:Y:S02]  /*2a70*/  @UP1 UIMAD.WIDE.U32 UR4, UR36, -0x33333333, URZ ;  /* 0xcccccccd240418a5 */ /* 0x000fe4000f8e003f */
[----:B------:R-:W-:Y:S02]  /*2a80*/  ULOP3.LUT UR38, UR38, UR6, URZ, 0x3c, !UPT ;  /* 0x0000000626267292 */ /* 0x000fe4000f8e3c3f */
[----:B------:R-:W-:-:S04]  /*2a90*/  @UP1 USHF.R.U32.HI UR4, URZ, 0x2, UR5 ;  /* 0x000000023f041899 */ /* 0x000fc80008011605 */
[----:B------:R-:W-:Y:S01]  /*2aa0*/  @UP1 ULOP3.LUT UR38, UR38, 0x1, UR4, 0x78, !UPT ;  /* 0x0000000126261892 */ /* 0x000fe2000f8e7804 */
[----:B0-----:R-:W-:Y:S11]  /*2ab0*/  @!P0 BRA `(.L_x_31) ;  /* 0x0000003c000c8947 */ /* 0x001ff60003800000 */
.L_x_122:
[----:B------:R-:W-:Y:S01]  /*2ac0*/  ULDC.64 UR4, c[0x0][0x5d0] ;  /* 0x0001740000047ab9 */ /* 0x000fe20000000a00 */
[----:B------:R-:W-:Y:S01]  /*2ad0*/  ULDC UR6, c[0x0][0x284] ;  /* 0x0000a10000067ab9 */ /* 0x000fe20000000800 */
[----:B0-----:R-:W-:Y:S02]  /*2ae0*/  IMAD R0, R9, UR4, RZ ;  /* 0x0000000409007c24 */ /* 0x001fe4000f8e02ff */
[----:B------:R-:W-:Y:S02]  /*2af0*/  IMAD.SHL.U32 R12, R18, 0x40, RZ ;  /* 0x00000040120c7824 */ /* 0x000fe400078e00ff */
[C---:B------:R-:W-:Y:S02]  /*2b00*/  IMAD R3, R19.reuse, UR5, R0 ;  /* 0x0000000513037c24 */ /* 0x040fe4000f8e0200 */
[----:B------:R-:W-:Y:S01]  /*2b10*/  IMAD.SHL.U32 R0, R22, 0x40, RZ ;  /* 0x0000004016007824 */ /* 0x000fe200078e00ff */
[----:B------:R-:W-:Y:S01]  /*2b20*/  SHF.R.S32.HI R13, RZ, 0x1f, R12 ;  /* 0x0000001fff0d7819 */ /* 0x000fe2000001140c */
[----:B------:R-:W-:Y:S01]  /*2b30*/  IMAD.WIDE.U32 R4, R19, UR4, R60 ;  /* 0x0000000413047c25 */ /* 0x000fe2000f8e003c */
[----:B------:R-:W-:-:S02]  /*2b40*/  ULDC.64 UR4, c[0x0][0x5c8] ;  /* 0x0001720000047ab9 */ /* 0x000fc40000000a00 */
[----:B------:R-:W-:Y:S01]  /*2b50*/  ISETP.GE.AND P0, PT, R0, UR6, PT ;  /* 0x0000000600007c0c */ /* 0x000fe2000bf06270 */
[----:B------:R-:W-:Y:S01]  /*2b60*/  ULDC UR6, c[0x0][0x288] ;  /* 0x0000a20000067ab9 */ /* 0x000fe20000000800 */
[----:B------:R-:W-:Y:S01]  /*2b70*/  IADD3 R4, P1, R12, R4, RZ ;  /* 0x000000040c047210 */ /* 0x000fe20007f3e0ff */
[----:B------:R-:W-:Y:S01]  /*2b80*/  IMAD.WIDE R20, R22, 0x40, R58 ;  /* 0x0000004016147825 */ /* 0x000fe200078e023a */
[----:B------:R-:W-:Y:S02]  /*2b90*/  ISETP.GE.OR P0, PT, R12, UR6, P0 ;  /* 0x000000060c007c0c */ /* 0x000fe40008706670 */
[----:B------:R-:W-:Y:S01]  /*2ba0*/  IADD3.X R5, R13, R5, R3, P1, !PT ;  /* 0x000000050d057210 */ /* 0x000fe20000ffe403 */
[----:B------:R-:W-:-:S04]  /*2bb0*/  IMAD R7, R21, UR4, RZ ;  /* 0x0000000415077c24 */ /* 0x000fc8000f8e02ff */
[C---:B------:R-:W-:Y:S02]  /*2bc0*/  IMAD R7, R20.reuse, UR5, R7 ;  /* 0x0000000514077c24 */ /* 0x040fe4000f8e0207 */
[----:B------:R-:W-:-:S04]  /*2bd0*/  IMAD.WIDE.U32 R70, R20, UR4, R4 ;  /* 0x0000000414467c25 */ /* 0x000fc8000f8e0004 */
[----:B------:R-:W-:Y:S05]  /*2be0*/  @P0 BRA `(.L_x_32) ;  /* 0x0000002000540947 */ /* 0x000fea0003800000 */
[----:B-----5:R-:W-:Y:S01]  /*2bf0*/  FSETP.NEU.AND P1, PT, R57, RZ, PT ;  /* 0x000000ff3900720b */ /* 0x020fe20003f2d000 */
[----:B------:R-:W-:Y:S01]  /*2c00*/  IMAD.IADD R22, R65, 0x1, -R12 ;  /* 0x0000000141167824 */ /* 0x000fe200078e0a0c */
[----:B------:R-:W-:Y:S01]  /*2c10*/  BSSY B0, `(.L_x_32) ;  /* 0x0000212000007945 */ /* 0x000fe20003800000 */
[----:B------:R-:W-:Y:S02]  /*2c20*/  IMAD.IADD R0, R69, 0x1, -R0 ;  /* 0x0000000145007824 */ /* 0x000fe400078e0a00 */
[----:B------:R-:W-:Y:S01]  /*2c30*/  IMAD.IADD R7, R71, 0x1, R7 ;  /* 0x0000000147077824 */ /* 0x000fe200078e0207 */
[----:B------:R-:W-:-:S04]  /*2c40*/  ISETP.GT.AND P0, PT, R22, RZ, PT ;  /* 0x000000ff1600720c */ /* 0x000fc80003f04270 */
[----:B------:R-:W-:-:S03]  /*2c50*/  ISETP.GT.AND P2, PT, R0, RZ, P0 ;  /* 0x000000ff0000720c */ /* 0x000fc60000744270 */
[----:B------:R-:W-:Y:S10]  /*2c60*/  @!P1 BRA `(.L_x_33) ;  /* 0x0000001400d89947 */ /* 0x000ff40003800000 */
[----:B------:R-:W0:Y:S01]  /*2c70*/  LDC.64 R74, c[0x0][0x5b8] ;  /* 0x00016e00ff4a7b82 */ /* 0x000e220000000a00 */
[----:B------:R-:W-:-:S07]  /*2c80*/  ULDC.64 UR4, c[0x0][0x5c0] ;  /* 0x0001700000047ab9 */ /* 0x000fce0000000a00 */
[----:B------:R-:W1:Y:S08]  /*2c90*/  LDC.64 R76, c[0x0][0x5b0] ;  /* 0x00016c00ff4c7b82 */ /* 0x000e700000000a00 */
[----:B------:R-:W2:Y:S01]  /*2ca0*/  LDC.64 R78, c[0x0][0x5a8] ;  /* 0x00016a00ff4e7b82 */ /* 0x000ea20000000a00 */
[-C--:B0-----:R-:W-:Y:S02]  /*2cb0*/  IMAD R6, R9, R74.reuse, RZ ;  /* 0x0000004a09067224 */ /* 0x081fe400078e02ff */
[----:B------:R-:W-:-:S04]  /*2cc0*/  IMAD.WIDE.U32 R4, R19, R74, R60 ;  /* 0x0000004a13047225 */ /* 0x000fc800078e003c */
[----:B------:R-:W-:Y:S01]  /*2cd0*/  IMAD R71, R19, R75, R6 ;  /* 0x0000004b13477224 */ /* 0x000fe200078e0206 */
[----:B------:R-:W-:Y:S01]  /*2ce0*/  IADD3 R8, P1, R12, R4, RZ ;  /* 0x000000040c087210 */ /* 0x000fe20007f3e0ff */
[----:B-1----:R-:W-:-:S03]  /*2cf0*/  IMAD R3, R21, R76, RZ ;  /* 0x0000004c15037224 */ /* 0x002fc600078e02ff */
[----:B------:R-:W-:Y:S01]  /*2d00*/  IADD3.X R9, R13, R5, R71, P1, !PT ;  /* 0x000000050d097210 */ /* 0x000fe20000ffe447 */
[C---:B------:R-:W-:Y:S02]  /*2d10*/  IMAD R21, R20.reuse, R77, R3 ;  /* 0x0000004d14157224 */ /* 0x040fe400078e0203 */
[----:B------:R-:W-:-:S04]  /*2d20*/  IMAD.WIDE.U32 R4, R20, R76, R8 ;  /* 0x0000004c14047225 */ /* 0x000fc800078e0008 */
[----:B------:R-:W-:Y:S01]  /*2d30*/  IMAD.IADD R3, R5, 0x1, R21 ;  /* 0x0000000105037824 */ /* 0x000fe200078e0215 */
[----:B--2---:R-:W-:-:S04]  /*2d40*/  LEA R10, P1, R4, R78, 0x2 ;  /* 0x0000004e040a7211 */ /* 0x004fc800078210ff */
[----:B------:R-:W-:-:S05]  /*2d50*/  LEA.HI.X R11, R4, R79, R3, 0x2, P1 ;  /* 0x0000004f040b7211 */ /* 0x000fca00008f1403 */
[----:B------:R0:W2:Y:S01]  /*2d60*/  @P2 LDG.E.LTC128B R3, desc[UR48][R10.64] ;  /* 0x000000300a032981 */ /* 0x0000a2000c1e1920 */
[----:B------:R-:W-:Y:S01]  /*2d70*/  IMAD.WIDE.U32 R4, R20, R76, R12 ;  /* 0x0000004c14047225 */ /* 0x000fe200078e000c */
[----:B------:R-:W-:Y:S01]  /*2d80*/  LEA R6, P3, R70, UR4, 0x2 ;  /* 0x0000000446067c11 */ /* 0x000fe2000f8610ff */
[----:B------:R-:W-:Y:S01]  /*2d90*/  BSSY B1, `(.L_x_34) ;  /* 0x0000014000017945 */ /* 0x000fe20003800000 */
[----:B------:R-:W-:Y:S02]  /*2da0*/  IADD3 R14, P1, R60, R4, RZ ;  /* 0x000000043c0e7210 */ /* 0x000fe40007f3e0ff */
[----:B------:R-:W-:Y:S02]  /*2db0*/  LEA.HI.X R7, R70, UR5, R7, 0x2, P3 ;  /* 0x0000000546077c11 */ /* 0x000fe400098f1407 */
[----:B------:R-:W-:Y:S01]  /*2dc0*/  IADD3.X R15, R61, R21, R5, P1, !PT ;  /* 0x000000153d0f7210 */ /* 0x000fe20000ffe405 */
[----:B0-----:R-:W-:Y:S01]  /*2dd0*/  IMAD.SHL.U32 R10, R76, 0x8, RZ ;  /* 0x000000084c0a7824 */ /* 0x001fe200078e00ff */
[----:B------:R-:W-:-:S02]  /*2de0*/  ISETP.GT.AND P1, PT, R22, 0x1, PT ;  /* 0x000000011600780c */ /* 0x000fc40003f24270 */
[----:B------:R-:W-:Y:S01]  /*2df0*/  SHF.L.U64.HI R11, R76, 0x3, R77 ;  /* 0x000000034c0b7819 */ /* 0x000fe2000001024d */
[----:B------:R-:W-:Y:S01]  /*2e00*/  IMAD.WIDE.U32 R14, R19, R74, R14 ;  /* 0x0000004a130e7225 */ /* 0x000fe200078e000e */
[----:B------:R-:W-:-:S03]  /*2e10*/  ISETP.GT.AND P3, PT, R0, RZ, P1 ;  /* 0x000000ff0000720c */ /* 0x000fc60000f64270 */
[----:B------:R-:W-:Y:S01]  /*2e20*/  IMAD.WIDE.U32 R10, R20, R76, R10 ;  /* 0x0000004c140a7225 */ /* 0x000fe200078e000a */
[----:B--2---:R-:W-:-:S05]  /*2e30*/  LOP3.LUT R4, R3, 0xffffe000, RZ, 0xc0, !PT ;  /* 0xffffe00003047812 */ /* 0x004fca00078ec0ff */
[----:B------:R-:W-:Y:S01]  /*2e40*/  FMUL R5, R4, R57 ;  /* 0x0000003904057220 */ /* 0x000fe20000400000 */
[----:B------:R-:W-:-:S03]  /*2e50*/  LEA R4, P4, R14, R78, 0x2 ;  /* 0x0000004e0e047211 */ /* 0x000fc600078810ff */
[----:B------:R-:W-:Y:S01]  /*2e60*/  FFMA R75, R24, R56, R5 ;  /* 0x00000038184b7223 */ /* 0x000fe20000000005 */
[----:B------:R-:W-:-:S04]  /*2e70*/  IMAD.IADD R5, R71, 0x1, R15 ;  /* 0x0000000147057824 */ /* 0x000fc800078e020f */
[----:B------:R-:W-:Y:S02]  /*2e80*/  F2FP.TF32.F32.PACK_B R75, R75 ;  /* 0x0000004bff4b723e */ /* 0x000fe400024050ff */
[----:B------:R-:W-:-:S03]  /*2e90*/  LEA.HI.X R5, R14, R79, R5, 0x2, P4 ;  /* 0x0000004f0e057211 */ /* 0x000fc600020f1405 */
[----:B------:R0:W-:Y:S01]  /*2ea0*/  @P2 STG.E desc[UR48][R6.64], R75 ;  /* 0x0000004b06002986 */ /* 0x0001e2000c101930 */
[----:B------:R-:W-:Y:S05]  /*2eb0*/  @!P3 BRA `(.L_x_35) ;  /* 0x000000000004b947 */ /* 0x000fea0003800000 */
[----:B------:R1:W5:Y:S02]  /*2ec0*/  LDG.E.LTC128B R3, desc[UR48][R4.64+0x4] ;  /* 0x0000043004037981 */ /* 0x000364000c1e1920 */
.L_x_35:
[----:B------:R-:W-:Y:S05]  /*2ed0*/  BSYNC B1 ;  /* 0x0000000000017941 */ /* 0x000fea0003800000 */
.L_x_34:
[----:B-----5:R-:W-:Y:S01]  /*2ee0*/  LOP3.LUT R14, R3, 0xffffe000, RZ, 0xc0, !PT ;  /* 0xffffe000030e7812 */ /* 0x020fe200078ec0ff */
[----:B------:R-:W-:Y:S01]  /*2ef0*/  IMAD.IADD R21, R21, 0x1, R11 ;  /* 0x0000000115157824 */ /* 0x000fe200078e020b */
[----:B------:R-:W-:Y:S01]  /*2f00*/  IADD3 R8, P2, R8, R10, RZ ;  /* 0x0000000a08087210 */ /* 0x000fe20007f5e0ff */
[----:B------:R-:W-:Y:S01]  /*2f10*/  IMAD.MOV.U32 R18, RZ, RZ, R3 ;  /* 0x000000ffff127224 */ /* 0x000fe200078e0003 */
[----:B------:R-:W-:Y:S01]  /*2f20*/  ISETP.GT.AND P0, PT, R0, 0x8, P0 ;  /* 0x000000080000780c */ /* 0x000fe20000704270 */
[----:B------:R-:W-:Y:S02]  /*2f30*/  FMUL R14, R14, R57 ;  /* 0x000000390e0e7220 */ /* 0x000fe40000400000 */
[----:B------:R-:W-:Y:S02]  /*2f40*/  IMAD.X R9, R21, 0x1, R9, P2 ;  /* 0x0000000115097824 */ /* 0x000fe400010e0609 */
[----:B------:R-:W-:Y:S01]  /*2f50*/  FFMA R25, R25, R56, R14 ;  /* 0x0000003819197223 */ /* 0x000fe2000000000e */
[----:B------:R-:W-:-:S04]  /*2f60*/  LEA R14, P2, R8, R78, 0x2 ;  /* 0x0000004e080e7211 */ /* 0x000fc800078410ff */
[----:B------:R-:W-:Y:S02]  /*2f70*/  F2FP.TF32.F32.PACK_B R25, R25 ;  /* 0x00000019ff19723e */ /* 0x000fe400024050ff */
[----:B------:R-:W-:-:S03]  /*2f80*/  LEA.HI.X R15, R8, R79, R9, 0x2, P2 ;  /* 0x0000004f080f7211 */ /* 0x000fc600010f1409 */
[----:B------:R2:W-:Y:S04]  /*2f90*/  @P3 STG.E desc[UR48][R6.64+0x4], R25 ;  /* 0x0000041906003986 */ /* 0x0005e8000c101930 */
[----:B------:R-:W3:Y:S01]  /*2fa0*/  @P0 LDG.E.LTC128B R18, desc[UR48][R14.64] ;  /* 0x000000300e120981 */ /* 0x000ee2000c1e1920 */
[----:B------:R-:W-:Y:S01]  /*2fb0*/  IADD3 R12, P2, P3, R60, R10, R12 ;  /* 0x0000000a3c0c7210 */ /* 0x000fe20007b5e00c */
[----:B------:R-:W-:Y:S01]  /*2fc0*/  BSSY B1, `(.L_x_36) ;  /* 0x0000011000017945 */ /* 0x000fe20003800000 */
[C---:B------:R-:W-:Y:S02]  /*2fd0*/  SHF.L.U64.HI R9, R62.reuse, 0x2, R63 ;  /* 0x000000023e097819 */ /* 0x040fe4000001023f */
[----:B------:R-:W-:Y:S02]  /*2fe0*/  IADD3.X R13, R61, R21, R13, P2, P3 ;  /* 0x000000153d0d7210 */ /* 0x000fe400017e640d */
[----:B------:R-:W-:-:S02]  /*2ff0*/  LEA R10, P2, R62, R6, 0x2 ;  /* 0x000000063e0a7211 */ /* 0x000fc400078410ff */
[----:B------:R-:W-:Y:S01]  /*3000*/  ISETP.GT.AND P1, PT, R0, 0x8, P1 ;  /* 0x000000080000780c */ /* 0x000fe20000f24270 */
[----:B------:R-:W-:-:S04]  /*3010*/  IMAD.WIDE.U32 R12, R19, R74, R12 ;  /* 0x0000004a130c7225 */ /* 0x000fc800078e000c */
[----:B------:R-:W-:Y:S01]  /*3020*/  IMAD.X R11, R9, 0x1, R7, P2 ;  /* 0x00000001090b7824 */ /* 0x000fe200010e0607 */
[----:B---3--:R-:W-:-:S05]  /*3030*/  LOP3.LUT R8, R18, 0xffffe000, RZ, 0xc0, !PT ;  /* 0xffffe00012087812 */ /* 0x008fca00078ec0ff */
        /* <DEDUP_REMOVED lines=9> */
.L_x_37:
[----:B------:R-:W-:Y:S05]  /*30d0*/  BSYNC B1 ;  /* 0x0000000000017941 */ /* 0x000fea0003800000 */
.L_x_36:
[----:B-----5:R-:W-:Y:S01]  /*30e0*/  LOP3.LUT R12, R18, 0xffffe000, RZ, 0xc0, !PT ;  /* 0xffffe000120c7812 */ /* 0x020fe200078ec0ff */
[----:B------:R-:W-:Y:S01]  /*30f0*/  BSSY B1, `(.L_x_38) ;  /* 0x0000009000017945 */ /* 0x000fe20003800000 */
[----:B------:R-:W-:-:S03]  /*3100*/  ISETP.GT.AND P0, PT, R22, 0x8, PT ;  /* 0x000000081600780c */ /* 0x000fc60003f04270 */
[----:B------:R-:W-:Y:S01]  /*3110*/  FMUL R12, R12, R57 ;  /* 0x000000390c0c7220 */ /* 0x000fe20000400000 */
[----:B------:R-:W-:-:S03]  /*3120*/  ISETP.GT.AND P2, PT, R0, RZ, P0 ;  /* 0x000000ff0000720c */ /* 0x000fc60000744270 */
[----:B------:R-:W-:-:S05]  /*3130*/  FFMA R27, R27, R56, R12 ;  /* 0x000000381b1b7223 */ /* 0x000fca000000000c */
[----:B------:R-:W-:-:S05]  /*3140*/  F2FP.TF32.F32.PACK_B R27, R27 ;  /* 0x0000001bff1b723e */ /* 0x000fca00024050ff */
[----:B------:R4:W-:Y:S01]  /*3150*/  @P1 STG.E desc[UR48][R10.64+0x4], R27 ;  /* 0x0000041b0a001986 */ /* 0x0009e2000c101930 */
[----:B------:R-:W-:Y:S05]  /*3160*/  @!P2 BRA `(.L_x_39) ;  /* 0x000000000004a947 */ /* 0x000fea0003800000 */
[----:B------:R0:W5:Y:S02]  /*3170*/  LDG.E.LTC128B R18, desc[UR48][R4.64+0x20] ;  /* 0x0000203004127981 */ /* 0x000164000c1e1920 */
.L_x_39:
[----:B------:R-:W-:Y:S05]  /*3180*/  BSYNC B1 ;  /* 0x0000000000017941 */ /* 0x000fea0003800000 */
.L_x_38:
        /* <DEDUP_REMOVED lines=10> */
.L_x_41:
[----:B------:R-:W-:Y:S05]  /*3230*/  BSYNC B1 ;  /* 0x0000000000017941 */ /* 0x000fea0003800000 */
.L_x_40:
[----:B-----5:R-:W-:Y:S01]  /*3240*/  LOP3.LUT R12, R18, 0xffffe000, RZ, 0xc0, !PT ;  /* 0xffffe000120c7812 */ /* 0x020fe200078ec0ff */
[----:B------:R-:W-:Y:S01]  /*3250*/  BSSY B1, `(.L_x_42) ;  /* 0x0000008000017945 */ /* 0x000fe20003800000 */
[----:B------:R-:W-:-:S03]  /*3260*/  ISETP.GT.AND P0, PT, R0, 0x8, P0 ;  /* 0x000000080000780c */ /* 0x000fc60000704270 */
[----:B------:R-:W-:-:S04]  /*3270*/  FMUL R12, R12, R57 ;  /* 0x000000390c0c7220 */ /* 0x000fc80000400000 */
[----:B------:R-:W-:-:S05]  /*3280*/  FFMA R29, R29, R56, R12 ;  /* 0x000000381d1d7223 */ /* 0x000fca000000000c */
[----:B------:R-:W-:-:S05]  /*3290*/  F2FP.TF32.F32.PACK_B R29, R29 ;  /* 0x0000001dff1d723e */ /* 0x000fca00024050ff */
[----:B------:R0:W-:Y:S01]  /*32a0*/  @P3 STG.E desc[UR48][R6.64+0x24], R29 ;  /* 0x0000241d06003986 */ /* 0x0001e2000c101930 */
[----:B------:R-:W-:Y:S05]  /*32b0*/  @!P0 BRA `(.L_x_43) ;  /* 0x0000000000048947 */ /* 0x000fea0003800000 */
[----:B------:R0:W5:Y:S02]  /*32c0*/  LDG.E.LTC128B R18, desc[UR48][R8.64+0x20] ;  /* 0x0000203008127981 */ /* 0x000164000c1e1920 */
.L_x_43:
[----:B------:R-:W-:Y:S05]  /*32d0*/  BSYNC B1 ;  /* 0x0000000000017941 */ /* 0x000fea0003800000 */
.L_x_42:
[----:B-----5:R-:W-:Y:S01]  /*32e0*/  LOP3.LUT R12, R18, 0xffffe000, RZ, 0xc0, !PT ;  /* 0xffffe000120c7812 */ /* 0x020fe200078ec0ff */
[----:B------:R-:W-:Y:S01]  /*32f0*/  BSSY B1, `(.L_x_44) ;  /* 0x0000008000017945 */ /* 0x000fe20003800000 */
[----:B------:R-:W-:-:S03]  /*3300*/  ISETP.GT.AND P1, PT, R0, 0x8, P1 ;  /* 0x000000080000780c */ /* 0x000fc60000f24270 */
[----:B0-----:R-:W-:-:S04]  /*3310*/  FMUL R3, R12, R57 ;  /* 0x000000390c037220 */ /* 0x001fc80000400000 */
[----:B------:R-:W-:-:S05]  /*3320*/  FFMA R3, R30, R56, R3 ;  /* 0x000000381e037223 */ /* 0x000fca0000000003 */
[----:B------:R-:W-:-:S05]  /*3330*/  F2FP.TF32.F32.PACK_B R3, R3 ;  /* 0x00000003ff03723e */ /* 0x000fca00024050ff */
[----:B------:R0:W-:Y:S01]  /*3340*/  @P0 STG.E desc[UR48][R10.64+0x20], R3 ;  /* 0x000020030a000986 */ /* 0x0001e2000c101930 */
[----:B------:R-:W-:Y:S05]  /*3350*/  @!P1 BRA `(.L_x_45) ;  /* 0x0000000000049947 */ /* 0x000fea0003800000 */
[----:B------:R0:W5:Y:S02]  /*3360*/  LDG.E.LTC128B R18, desc[UR48][R8.64+0x24] ;  /* 0x0000243008127981 */ /* 0x000164000c1e1920 */
.L_x_45:
[----:B------:R-:W-:Y:S05]  /*3370*/  BSYNC B1 ;  /* 0x0000000000017941 */ /* 0x000fea0003800000 */
.L_x_44:
        /* <DEDUP_REMOVED lines=10> */
.L_x_47:
[----:B------:R-:W-:Y:S05]  /*3420*/  BSYNC B1 ;  /* 0x0000000000017941 */ /* 0x000fea0003800000 */
.L_x_46:
[----:B-----5:R-:W-:Y:S01]  /*3430*/  LOP3.LUT R12, R18, 0xffffe000, RZ, 0xc0, !PT ;  /* 0xffffe000120c7812 */ /* 0x020fe200078ec0ff */
[----:B------:R-:W-:Y:S01]  /*3440*/  BSSY B1, `(.L_x_48) ;  /* 0x0000009000017945 */ /* 0x000fe20003800000 */
[----:B------:R-:W-:-:S03]  /*3450*/  ISETP.GT.AND P1, PT, R22, 0x11, PT ;  /* 0x000000111600780c */ /* 0x000fc60003f24270 */
[----:B0-----:R-:W-:Y:S01]  /*3460*/  FMUL R3, R12, R57 ;  /* 0x000000390c037220 */ /* 0x001fe20000400000 */
[----:B------:R-:W-:-:S03]  /*3470*/  ISETP.GT.AND P3, PT, R0, RZ, P1 ;  /* 0x000000ff0000720c */ /* 0x000fc60000f64270 */
[----:B------:R-:W-:-:S05]  /*3480*/  FFMA R3, R32, R56, R3 ;  /* 0x0000003820037223 */ /* 0x000fca0000000003 */
[----:B------:R-:W-:-:S05]  /*3490*/  F2FP.TF32.F32.PACK_B R3, R3 ;  /* 0x00000003ff03723e */ /* 0x000fca00024050ff */
[----:B------:R0:W-:Y:S01]  /*34a0*/  @P2 STG.E desc[UR48][R6.64+0x40], R3 ;  /* 0x0000400306002986 */ /* 0x0001e2000c101930 */
[----:B------:R-:W-:Y:S05]  /*34b0*/  @!P3 BRA `(.L_x_49) ;  /* 0x000000000004b947 */ /* 0x000fea0003800000 */
[----:B------:R0:W5:Y:S02]  /*34c0*/  LDG.E.LTC128B R18, desc[UR48][R4.64+0x44] ;  /* 0x0000443004127981 */ /* 0x000164000c1e1920 */
.L_x_49:
[----:B------:R-:W-:Y:S05]  /*34d0*/  BSYNC B1 ;  /* 0x0000000000017941 */ /* 0x000fea0003800000 */
.L_x_48:
        /* <DEDUP_REMOVED lines=9> */
.L_x_51:
[----:B------:R-:W-:Y:S05]  /*3570*/  BSYNC B1 ;  /* 0x0000000000017941 */ /* 0x000fea0003800000 */
.L_x_50:
        /* <DEDUP_REMOVED lines=9> */
.L_x_53:
[----:B------:R-:W-:Y:S05]  /*3610*/  BSYNC B1 ;  /* 0x0000000000017941 */ /* 0x000fea0003800000 */
.L_x_52:
        /* <DEDUP_REMOVED lines=10> */
.L_x_55:
[----:B------:R-:W-:Y:S05]  /*36c0*/  BSYNC B1 ;  /* 0x0000000000017941 */ /* 0x000fea0003800000 */
.L_x_54:
        /* <DEDUP_REMOVED lines=10> */
.L_x_57:
[----:B------:R-:W-:Y:S05]  /*3770*/  BSYNC B1 ;  /* 0x0000000000017941 */ /* 0x000fea0003800000 */
.L_x_56:
        /* <DEDUP_REMOVED lines=9> */
.L_x_59:
[----:B------:R-:W-:Y:S05]  /*3810*/  BSYNC B1 ;  /* 0x0000000000017941 */ /* 0x000fea0003800000 */
.L_x_58:
        /* <DEDUP_REMOVED lines=9> */
.L_x_61:
[----:B------:R-:W-:Y:S05]  /*38b0*/  BSYNC B1 ;  /* 0x0000000000017941 */ /* 0x000fea0003800000 */
.L_x_60:
        /* <DEDUP_REMOVED lines=10> */
.L_x_63:
[----:B------:R-:W-:Y:S05]  /*3960*/  BSYNC B1 ;  /* 0x0000000000017941 */ /* 0x000fea0003800000 */
.L_x_62:
        /* <DEDUP_REMOVED lines=10> */
.L_x_65:
[----:B------:R-:W-:Y:S05]  /*3a10*/  BSYNC B1 ;  /* 0x0000000000017941 */ /* 0x000fea0003800000 */
.L_x_64:
        /* <DEDUP_REMOVED lines=9> */
.L_x_67:
[----:B------:R-:W-:Y:S05]  /*3ab0*/  BSYNC B1 ;  /* 0x0000000000017941 */ /* 0x000fea0003800000 */
.L_x_66:
        /* <DEDUP_REMOVED lines=9> */
.L_x_69:
[----:B------:R-:W-:Y:S05]  /*3b50*/  BSYNC B1 ;  /* 0x0000000000017941 */ /* 0x000fea0003800000 */
.L_x_68:
        /* <DEDUP_REMOVED lines=10> */
.L_x_71:
[----:B------:R-:W-:Y:S05]  /*3c00*/  BSYNC B1 ;  /* 0x0000000000017941 */ /* 0x000fea0003800000 */
.L_x_70:
        /* <DEDUP_REMOVED lines=10> */
.L_x_73:
[----:B------:R-:W-:Y:S05]  /*3cb0*/  BSYNC B1 ;  /* 0x0000000000017941 */ /* 0x000fea0003800000 */
.L_x_72:
        /* <DEDUP_REMOVED lines=9> */
.L_x_75:
[----:B------:R-:W-:Y:S05]  /*3d50*/  BSYNC B1 ;  /* 0x0000000000017941 */ /* 0x000fea0003800000 */
.L_x_74:
        /* <DEDUP_REMOVED lines=9> */
.L_x_77:
[----:B------:R-:W-:Y:S05]  /*3df0*/  BSYNC B1 ;  /* 0x0000000000017941 */ /* 0x000fea0003800000 */
.L_x_76:
        /* <DEDUP_REMOVED lines=10> */
.L_x_79:
[----:B------:R-:W-:Y:S05]  /*3ea0*/  BSYNC B1 ;  /* 0x0000000000017941 */ /* 0x000fea0003800000 */
.L_x_78:
        /* <DEDUP_REMOVED lines=10> */
.L_x_81:
[----:B------:R-:W-:Y:S05]  /*3f50*/  BSYNC B1 ;  /* 0x0000000000017941 */ /* 0x000fea0003800000 */
.L_x_80:
        /* <DEDUP_REMOVED lines=9> */
.L_x_83:
[----:B------:R-:W-:Y:S05]  /*3ff0*/  BSYNC B1 ;  /* 0x0000000000017941 */ /* 0x000fea0003800000 */
.L_x_82:
        /* <DEDUP_REMOVED lines=9> */
.L_x_85:
[----:B------:R-:W-:Y:S05]  /*4090*/  BSYNC B1 ;  /* 0x0000000000017941 */ /* 0x000fea0003800000 */
.L_x_84:
        /* <DEDUP_REMOVED lines=10> */
.L_x_87:
[----:B------:R-:W-:Y:S05]  /*4140*/  BSYNC B1 ;  /* 0x0000000000017941 */ /* 0x000fea0003800000 */
.L_x_86:
        /* <DEDUP_REMOVED lines=10> */
.L_x_89:
[----:B------:R-:W-:Y:S05]  /*41f0*/  BSYNC B1 ;  /* 0x0000000000017941 */ /* 0x000fea0003800000 */
.L_x_88:
[----:B01---5:R-:W-:Y:S01]  /*4200*/  LOP3.LUT R4, R18, 0xffffe000, RZ, 0xc0, !PT ;  /* 0xffffe00012047812 */ /* 0x023fe200078ec0ff */
        /* <DEDUP_REMOVED lines=8> */
.L_x_91:
[----:B------:R-:W-:Y:S05]  /*4290*/  BSYNC B1 ;  /* 0x0000000000017941 */ /* 0x000fea0003800000 */
.L_x_90:
[----:B-----5:R-:W-:Y:S01]  /*42a0*/  LOP3.LUT R4, R18, 0xffffe000, RZ, 0xc0, !PT ;  /* 0xffffe00012047812 */ /* 0x020fe200078ec0ff */
[----:B------:R-:W-:Y:S01]  /*42b0*/  @P0 IMAD.MOV.U32 R5, RZ, RZ, R11 ;  /* 0x000000ffff050224 */ /* 0x000fe200078e000b */
[----:B------:R-:W-:Y:S01]  /*42c0*/  ISETP.GT.AND P1, PT, R0, 0x8, P1 ;  /* 0x000000080000780c */ /* 0x000fe20000f24270 */
[----:B------:R-:W-:Y:S02]  /*42d0*/  BSSY B1, `(.L_x_92) ;  /* 0x0000008000017945 */ /* 0x000fe40003800000 */
[----:B------:R-:W-:Y:S01]  /*42e0*/  FMUL R3, R4, R57 ;  /* 0x0000003904037220 */ /* 0x000fe20000400000 */
[----:B------:R-:W-:-:S03]  /*42f0*/  @P0 IMAD.MOV.U32 R4, RZ, RZ, R10 ;  /* 0x000000ffff040224 */ /* 0x000fc600078e000a */
[----:B------:R-:W-:-:S05]  /*4300*/  FFMA R3, R54, R56, R3 ;  /* 0x0000003836037223 */ /* 0x000fca0000000003 */
[----:B------:R-:W-:-:S05]  /*4310*/  F2FP.TF32.F32.PACK_B R3, R3 ;  /* 0x00000003ff03723e */ /* 0x000fca00024050ff */
[----:B------:R0:W-:Y:S01]  /*4320*/  @P0 STG.E desc[UR48][R4.64+0xe0], R3 ;  /* 0x0000e00304000986 */ /* 0x0001e2000c101930 */
[----:B------:R-:W-:Y:S05]  /*4330*/  @!P1 BRA `(.L_x_93) ;  /* 0x0000000000049947 */ /* 0x000fea0003800000 */
[----:B------:R0:W5:Y:S02]  /*4340*/  LDG.E.LTC128B R18, desc[UR48][R8.64+0xe4] ;  /* 0x0000e43008127981 */ /* 0x000164000c1e1920 */
.L_x_93:
[----:B------:R-:W-:Y:S05]  /*4350*/  BSYNC B1 ;  /* 0x0000000000017941 */ /* 0x000fea0003800000 */
.L_x_92:
[----:B------:R-:W-:Y:S05]  /*4360*/  @!P1 BRA `(.L_x_94) ;  /* 0x0000000800709947 */ /* 0x000fea0003800000 */
[----:B-----5:R-:W-:-:S05]  /*4370*/  LOP3.LUT R18, R18, 0xffffe000, RZ, 0xc0, !PT ;  /* 0xffffe00012127812 */ /* 0x020fca00078ec0ff */
[----:B------:R-:W-:-:S04]  /*4380*/  FMUL R18, R18, R57 ;  /* 0x0000003912127220 */ /* 0x000fc80000400000 */
[----:B------:R-:W-:-:S05]  /*4390*/  FFMA R55, R55, R56, R18 ;  /* 0x0000003837377223 */ /* 0x000fca0000000012 */
[----:B------:R-:W-:-:S05]  /*43a0*/  F2FP.TF32.F32.PACK_B R55, R55 ;  /* 0x00000037ff37723e */ /* 0x000fca00024050ff */
[----:B------:R0:W-:Y:S01]  /*43b0*/  STG.E desc[UR48][R10.64+0xe4], R55 ;  /* 0x0000e4370a007986 */ /* 0x0001e2000c101930 */
[----:B------:R-:W-:Y:S05]  /*43c0*/  BRA `(.L_x_94) ;  /* 0x0000000800587947 */ /* 0x000fea0003800000 */
.L_x_33:
[----:B------:R-:W-:Y:S01]  /*43d0*/  ISETP.GT.AND P4, PT, R22, 0x1, PT ;  /* 0x000000011600780c */ /* 0x000fe20003f84270 */
[----:B------:R-:W-:Y:S01]  /*43e0*/  ULDC.64 UR4, c[0x0][0x5c0] ;  /* 0x0001700000047ab9 */ /* 0x000fe20000000a00 */
[-C--:B------:R-:W-:Y:S01]  /*43f0*/  FMUL R3, R24, R56.reuse ;  /* 0x0000003818037220 */ /* 0x080fe20000400000 */
[----:B------:R-:W-:Y:S01]  /*4400*/  LEA R4, P3, R70, UR4, 0x2 ;  /* 0x0000000446047c11 */ /* 0x000fe2000f8610ff */
[-C--:B------:R-:W-:Y:S01]  /*4410*/  FMUL R25, R25, R56.reuse ;  /* 0x0000003819197220 */ /* 0x080fe20000400000 */
[----:B------:R-:W-:Y:S01]  /*4420*/  ISETP.GT.AND P1, PT, R0, RZ, P4 ;  /* 0x000000ff0000720c */ /* 0x000fe20002724270 */
[-C--:B------:R-:W-:Y:S01]  /*4430*/  FMUL R9, R26, R56.reuse ;  /* 0x000000381a097220 */ /* 0x080fe20000400000 */
[----:B------:R-:W-:Y:S01]  /*4440*/  LEA.HI.X R5, R70, UR5, R7, 0x2, P3 ;  /* 0x0000000546057c11 */ /* 0x000fe200098f1407 */
[-C--:B------:R-:W-:Y:S01]  /*4450*/  FMUL R27, R27, R56.reuse ;  /* 0x000000381b1b7220 */ /* 0x080fe20000400000 */
[----:B------:R-:W-:Y:S01]  /*4460*/  F2FP.TF32.F32.PACK_B R3, R3 ;  /* 0x00000003ff03723e */ /* 0x000fe200024050ff */
[-C--:B------:R-:W-:Y:S01]  /*4470*/  FMUL R29, R29, R56.reuse ;  /* 0x000000381d1d7220 */ /* 0x080fe20000400000 */
[----:B------:R-:W-:Y:S01]  /*4480*/  F2FP.TF32.F32.PACK_B R25, R25 ;  /* 0x00000019ff19723e */ /* 0x000fe200024050ff */
[----:B------:R-:W-:Y:S01]  /*4490*/  FMUL R31, R31, R56 ;  /* 0x000000381f1f7220 */ /* 0x000fe20000400000 */
[C---:B------:R-:W-:Y:S01]  /*44a0*/  SHF.L.U64.HI R7, R62.reuse, 0x2, R63 ;  /* 0x000000023e077819 */ /* 0x040fe2000001023f */
[----:B------:R0:W-:Y:S01]  /*44b0*/  @P2 STG.E desc[UR48][R4.64], R3 ;  /* 0x0000000304002986 */ /* 0x0001e2000c101930 */
[----:B------:R-:W-:Y:S01]  /*44c0*/  LEA R6, P3, R62, R4, 0x2 ;  /* 0x000000043e067211 */ /* 0x000fe200078610ff */
[-C--:B------:R-:W-:Y:S01]  /*44d0*/  FMUL R11, R32, R56.reuse ;  /* 0x00000038200b7220 */ /* 0x080fe20000400000 */
[C---:B------:R-:W-:Y:S01]  /*44e0*/  ISETP.GT.AND P2, PT, R22.reuse, 0x8, PT ;  /* 0x000000081600780c */ /* 0x040fe20003f44270 */
[----:B------:R-:W-:Y:S01]  /*44f0*/  @P1 STG.E desc[UR48][R4.64+0x4], R25 ;  /* 0x0000041904001986 */ /* 0x000fe2000c101930 */
[----:B------:R-:W-:Y:S01]  /*4500*/  ISETP.GT.AND P1, PT, R22, 0x9, PT ;  /* 0x000000091600780c */ /* 0x000fe20003f24270 */
[----:B------:R-:W-:Y:S01]  /*4510*/  IMAD.X R7, R7, 0x1, R5, P3 ;  /* 0x0000000107077824 */ /* 0x000fe200018e0605 */
[C---:B------:R-:W-:Y:S01]  /*4520*/  ISETP.GT.AND P0, PT, R0.reuse, 0x8, P0 ;  /* 0x000000080000780c */ /* 0x040fe20000704270 */
[-C--:B------:R-:W-:Y:S01]  /*4530*/  FMUL R33, R33, R56.reuse ;  /* 0x0000003821217220 */ /* 0x080fe20000400000 */
[C---:B------:R-:W-:Y:S01]  /*4540*/  ISETP.GT.AND P4, PT, R0.reuse, 0x8, P4 ;  /* 0x000000080000780c */ /* 0x040fe20002784270 */
[-C--:B------:R-:W-:Y:S01]  /*4550*/  FMUL R35, R35, R56.reuse ;  /* 0x0000003823237220 */ /* 0x080fe20000400000 */
[----:B------:R-:W-:Y:S01]  /*4560*/  ISETP.GT.AND P5, PT, R0, RZ, P2 ;  /* 0x000000ff0000720c */ /* 0x000fe200017a4270 */
[-C--:B0-----:R-:W-:Y:S01]  /*4570*/  FMUL R3, R28, R56.reuse ;  /* 0x000000381c037220 */ /* 0x081fe20000400000 */
[----:B------:R-:W-:Y:S01]  /*4580*/  ISETP.GT.AND P3, PT, R0, RZ, P1 ;  /* 0x000000ff0000720c */ /* 0x000fe20000f64270 */
[-C--:B------:R-:W-:Y:S01]  /*4590*/  FMUL R37, R37, R56.reuse ;  /* 0x0000003825257220 */ /* 0x080fe20000400000 */
[----:B------:R-:W-:Y:S01]  /*45a0*/  F2FP.TF32.F32.PACK_B R9, R9 ;  /* 0x00000009ff09723e */ /* 0x000fe200024050ff */
[-C--:B------:R-:W-:Y:S01]  /*45b0*/  FMUL R39, R39, R56.reuse ;  /* 0x0000003827277220 */ /* 0x080fe20000400000 */
[----:B------:R-:W-:Y:S01]  /*45c0*/  F2FP.TF32.F32.PACK_B R27, R27 ;  /* 0x0000001bff1b723e */ /* 0x000fe200024050ff */
[-C--:B------:R-:W-:Y:S01]  /*45d0*/  FMUL R41, R41, R56.reuse ;  /* 0x0000003829297220 */ /* 0x080fe20000400000 */
[----:B------:R-:W-:Y:S01]  /*45e0*/  F2FP.TF32.F32.PACK_B R3, R3 ;  /* 0x00000003ff03723e */ /* 0x000fe200024050ff */
[----:B------:R0:W-:Y:S01]  /*45f0*/  @P0 STG.E desc[UR48][R6.64], R9 ;  /* 0x0000000906000986 */ /* 0x0001e2000c101930 */
[----:B------:R-:W-:Y:S01]  /*4600*/  F2FP.TF32.F32.PACK_B R29, R29 ;  /* 0x0000001dff1d723e */ /* 0x000fe200024050ff */
[-C--:B------:R-:W-:Y:S01]  /*4610*/  FMUL R43, R43, R56.reuse ;  /* 0x000000382b2b7220 */ /* 0x080fe20000400000 */
[----:B------:R-:W-:Y:S01]  /*4620*/  ISETP.GT.AND P0, PT, R22, 0x10, PT ;  /* 0x000000101600780c */ /* 0x000fe20003f04270 */
[----:B------:R-:W-:Y:S01]  /*4630*/  @P4 STG.E desc[UR48][R6.64+0x4], R27 ;  /* 0x0000041b06004986 */ /* 0x000fe2000c101930 */
[C---:B------:R-:W-:Y:S01]  /*4640*/  ISETP.GT.AND P2, PT, R0.reuse, 0x8, P2 ;  /* 0x000000080000780c */ /* 0x040fe20001744270 */
[-C--:B------:R-:W-:Y:S01]  /*4650*/  FMUL R45, R45, R56.reuse ;  /* 0x000000382d2d7220 */ /* 0x080fe20000400000 */
[C---:B------:R-:W-:Y:S01]  /*4660*/  ISETP.GT.AND P1, PT, R0.reuse, 0x8, P1 ;  /* 0x000000080000780c */ /* 0x040fe20000f24270 */
[----:B------:R1:W-:Y:S01]  /*4670*/  @P5 STG.E desc[UR48][R4.64+0x20], R3 ;  /* 0x0000200304005986 */ /* 0x0003e2000c101930 */
[----:B------:R-:W-:Y:S01]  /*4680*/  ISETP.GT.AND P5, PT, R0, RZ, P0 ;  /* 0x000000ff0000720c */ /* 0x000fe200007a4270 */
[-C--:B------:R-:W-:Y:S01]  /*4690*/  FMUL R47, R47, R56.reuse ;  /* 0x000000382f2f7220 */ /* 0x080fe20000400000 */
[----:B------:R-:W-:Y:S01]  /*46a0*/  F2FP.TF32.F32.PACK_B R31, R31 ;  /* 0x0000001fff1f723e */ /* 0x000fe200024050ff */
[----:B------:R-:W-:Y:S01]  /*46b0*/  @P3 STG.E desc[UR48][R4.64+0x24], R29 ;  /* 0x0000241d04003986 */ /* 0x000fe2000c101930 */
[----:B------:R-:W-:Y:S01]  /*46c0*/  ISETP.GT.AND P3, PT, R22, 0x11, PT ;  /* 0x000000111600780c */ /* 0x000fe20003f64270 */
[-C--:B0-----:R-:W-:Y:S01]  /*46d0*/  FMUL R9, R30, R56.reuse ;  /* 0x000000381e097220 */ /* 0x081fe20000400000 */
[----:B------:R-:W-:Y:S01]  /*46e0*/  F2FP.TF32.F32.PACK_B R11, R11 ;  /* 0x0000000bff0b723e */ /* 0x000fe200024050ff */
[-C--:B------:R-:W-:Y:S01]  /*46f0*/  FMUL R49, R49, R56.reuse ;  /* 0x0000003831317220 */ /* 0x080fe20000400000 */
[----:B------:R-:W-:Y:S01]  /*4700*/  ISETP.GT.AND P4, PT, R0, RZ, P3 ;  /* 0x000000ff0000720c */ /* 0x000fe20001f84270 */
[-C--:B------:R-:W-:Y:S01]  /*4710*/  FMUL R51, R51, R56.reuse ;  /* 0x0000003833337220 */ /* 0x080fe20000400000 */
[----:B------:R-:W-:Y:S01]  /*4720*/  F2FP.TF32.F32.PACK_B R9, R9 ;  /* 0x00000009ff09723e */ /* 0x000fe200024050ff */
[-C--:B-1----:R-:W-:Y:S01]  /*4730*/  FMUL R3, R34, R56.reuse ;  /* 0x0000003822037220 */ /* 0x082fe20000400000 */
[----:B------:R-:W-:Y:S01]  /*4740*/  F2FP.TF32.F32.PACK_B R33, R33 ;  /* 0x00000021ff21723e */ /* 0x000fe200024050ff */
[-C--:B------:R-:W-:Y:S01]  /*4750*/  FMUL R13, R52, R56.reuse ;  /* 0x00000038340d7220 */ /* 0x080fe20000400000 */
[----:B------:R-:W-:Y:S01]  /*4760*/  ISETP.GT.AND P0, PT, R0, 0x8, P0 ;  /* 0x000000080000780c */ /* 0x000fe20000704270 */
[----:B------:R0:W-:Y:S01]  /*4770*/  @P2 STG.E desc[UR48][R6.64+0x20], R9 ;  /* 0x0000200906002986 */ /* 0x0001e2000c101930 */
[C---:B------:R-:W-:Y:S01]  /*4780*/  ISETP.GT.AND P2, PT, R22.reuse, 0x19, PT ;  /* 0x000000191600780c */ /* 0x040fe20003f44270 */
[-C--:B------:R-:W-:Y:S01]  /*4790*/  FMUL R53, R53, R56.reuse ;  /* 0x0000003835357220 */ /* 0x080fe20000400000 */
[----:B------:R-:W-:Y:S01]  /*47a0*/  F2FP.TF32.F32.PACK_B R3, R3 ;  /* 0x00000003ff03723e */ /* 0x000fe200024050ff */
[----:B------:R-:W-:Y:S01]  /*47b0*/  @P1 STG.E desc[UR48][R6.64+0x24], R31 ;  /* 0x0000241f06001986 */ /* 0x000fe2000c101930 */
[----:B------:R-:W-:Y:S01]  /*47c0*/  ISETP.GT.AND P1, PT, R22, 0x18, PT ;  /* 0x000000181600780c */ /* 0x000fe20003f24270 */
[----:B------:R-:W-:Y:S01]  /*47d0*/  FMUL R55, R55, R56 ;  /* 0x0000003837377220 */ /* 0x000fe20000400000 */
[----:B------:R-:W-:Y:S01]  /*47e0*/  F2FP.TF32.F32.PACK_B R35, R35 ;  /* 0x00000023ff23723e */ /* 0x000fe200024050ff */
[----:B------:R1:W-:Y:S01]  /*47f0*/  @P5 STG.E desc[UR48][R4.64+0x40], R11 ;  /* 0x0000400b04005986 */ /* 0x0003e2000c101930 */
[----:B------:R-:W-:-:S02]  /*4800*/  ISETP.GT.AND P5, PT, R0, RZ, P1 ;  /* 0x000000ff0000720c */ /* 0x000fc40000fa4270 */
[----:B------:R-:W-:Y:S01]  /*4810*/  F2FP.TF32.F32.PACK_B R37, R37 ;  /* 0x00000025ff25723e */ /* 0x000fe200024050ff */
[----:B------:R-:W-:Y:S01]  /*4820*/  @P4 STG.E desc[UR48][R4.64+0x44], R33 ;  /* 0x0000442104004986 */ /* 0x000fe2000c101930 */
[----:B------:R-:W-:Y:S01]  /*4830*/  ISETP.GT.AND P4, PT, R0, 0x8, P3 ;  /* 0x000000080000780c */ /* 0x000fe20001f84270 */
[-C--:B0-----:R-:W-:Y:S01]  /*4840*/  FMUL R9, R36, R56.reuse ;  /* 0x0000003824097220 */ /* 0x081fe20000400000 */
[----:B------:R-:W-:Y:S01]  /*4850*/  ISETP.GT.AND P3, PT, R0, RZ, P2 ;  /* 0x000000ff0000720c */ /* 0x000fe20001764270 */
[----:B------:R0:W-:Y:S01]  /*4860*/  @P0 STG.E desc[UR48][R6.64+0x40], R3 ;  /* 0x0000400306000986 */ /* 0x0001e2000c101930 */
[----:B------:R-:W-:Y:S02]  /*4870*/  ISETP.GT.AND P0, PT, R22, 0x20, PT ;  /* 0x000000201600780c */ /* 0x000fe40003f04270 */
[----:B------:R-:W-:Y:S01]  /*4880*/  F2FP.TF32.F32.PACK_B R9, R9 ;  /* 0x00000009ff09723e */ /* 0x000fe200024050ff */
[----:B-1----:R-:W-:Y:S01]  /*4890*/  FMUL R11, R40, R56 ;  /* 0x00000038280b7220 */ /* 0x002fe20000400000 */
[----:B------:R-:W-:-:S02]  /*48a0*/  ISETP.GT.AND P1, PT, R0, 0x8, P1 ;  /* 0x000000080000780c */ /* 0x000fc40000f24270 */
[----:B------:R-:W-:Y:S02]  /*48b0*/  F2FP.TF32.F32.PACK_B R39, R39 ;  /* 0x00000027ff27723e */ /* 0x000fe400024050ff */
[----:B------:R-:W-:Y:S01]  /*48c0*/  F2FP.TF32.F32.PACK_B R11, R11 ;  /* 0x0000000bff0b723e */ /* 0x000fe200024050ff */
[----:B------:R-:W-:Y:S01]  /*48d0*/  @P4 STG.E desc[UR48][R6.64+0x44], R35 ;  /* 0x0000442306004986 */ /* 0x000fe2000c101930 */
[----:B------:R-:W-:Y:S01]  /*48e0*/  ISETP.GT.AND P4, PT, R0, 0x8, P2 ;  /* 0x000000080000780c */ /* 0x000fe20001784270 */
[----:B0-----:R-:W-:Y:S01]  /*48f0*/  FMUL R3, R38, R56 ;  /* 0x0000003826037220 */ /* 0x001fe20000400000 */
[----:B------:R-:W-:Y:S01]  /*4900*/  ISETP.GT.AND P2, PT, R22, 0x21, PT ;  /* 0x000000211600780c */ /* 0x000fe20003f44270 */
[----:B------:R0:W-:Y:S01]  /*4910*/  @P5 STG.E desc[UR48][R4.64+0x60], R9 ;  /* 0x0000600904005986 */ /* 0x0001e2000c101930 */
[C---:B------:R-:W-:Y:S02]  /*4920*/  ISETP.GT.AND P5, PT, R0.reuse, RZ, P0 ;  /* 0x000000ff0000720c */ /* 0x040fe400007a4270 */
[----:B------:R-:W-:Y:S01]  /*4930*/  F2FP.TF32.F32.PACK_B R3, R3 ;  /* 0x00000003ff03723e */ /* 0x000fe200024050ff */
[----:B------:R-:W-:Y:S01]  /*4940*/  @P3 STG.E desc[UR48][R4.64+0x64], R37 ;  /* 0x0000642504003986 */ /* 0x000fe2000c101930 */
[----:B------:R-:W-:-:S02]  /*4950*/  ISETP.GT.AND P3, PT, R0, RZ, P2 ;  /* 0x000000ff0000720c */ /* 0x000fc40001764270 */
[----:B------:R-:W-:Y:S01]  /*4960*/  F2FP.TF32.F32.PACK_B R41, R41 ;  /* 0x00000029ff29723e */ /* 0x000fe200024050ff */
[----:B------:R1:W-:Y:S01]  /*4970*/  @P1 STG.E desc[UR48][R6.64+0x60], R3 ;  /* 0x0000600306001986 */ /* 0x0003e2000c101930 */
[----:B------:R-:W-:Y:S02]  /*4980*/  ISETP.GT.AND P0, PT, R0, 0x8, P0 ;  /* 0x000000080000780c */ /* 0x000fe40000704270 */
[----:B------:R-:W-:Y:S01]  /*4990*/  F2FP.TF32.F32.PACK_B R43, R43 ;  /* 0x0000002bff2b723e */ /* 0x000fe200024050ff */
[----:B------:R-:W-:Y:S01]  /*49a0*/  @P4 STG.E desc[UR48][R6.64+0x64], R39 ;  /* 0x0000642706004986 */ /* 0x000fe2000c101930 */
[----:B------:R-:W-:Y:S01]  /*49b0*/  ISETP.GT.AND P4, PT, R22, 0x28, PT ;  /* 0x000000281600780c */ /* 0x000fe20003f84270 */
[----:B0-----:R-:W-:Y:S01]  /*49c0*/  FMUL R9, R44, R56 ;  /* 0x000000382c097220 */ /* 0x001fe20000400000 */
[----:B------:R-:W-:Y:S01]  /*49d0*/  F2FP.TF32.F32.PACK_B R45, R45 ;  /* 0x0000002dff2d723e */ /* 0x000fe200024050ff */
[----:B------:R0:W-:Y:S01]  /*49e0*/  @P5 STG.E desc[UR48][R4.64+0x80], R11 ;  /* 0x0000800b04005986 */ /* 0x0001e2000c101930 */
[----:B------:R-:W-:-:S02]  /*49f0*/  ISETP.GT.AND P5, PT, R22, 0x29, PT ;  /* 0x000000291600780c */ /* 0x000fc40003fa4270 */
[----:B------:R-:W-:Y:S01]  /*4a00*/  F2FP.TF32.F32.PACK_B R9, R9 ;  /* 0x00000009ff09723e */ /* 0x000fe200024050ff */
[----:B------:R-:W-:Y:S01]  /*4a10*/  @P3 STG.E desc[UR48][R4.64+0x84], R41 ;  /* 0x0000842904003986 */ /* 0x000fe2000c101930 */
[----:B------:R-:W-:Y:S01]  /*4a20*/  ISETP.GT.AND P3, PT, R0, 0x8, P2 ;  /* 0x000000080000780c */ /* 0x000fe20001764270 */
[-C--:B-1----:R-:W-:Y:S01]  /*4a30*/  FMUL R3, R42, R56.reuse ;  /* 0x000000382a037220 */ /* 0x082fe20000400000 */
[C---:B------:R-:W-:Y:S02]  /*4a40*/  ISETP.GT.AND P2, PT, R0.reuse, RZ, P4 ;  /* 0x000000ff0000720c */ /* 0x040fe40002744270 */
[C---:B------:R-:W-:Y:S02]  /*4a50*/  ISETP.GT.AND P1, PT, R0.reuse, RZ, P5 ;  /* 0x000000ff0000720c */ /* 0x040fe40002f24270 */
[----:B------:R-:W-:Y:S01]  /*4a60*/  ISETP.GT.AND P4, PT, R0, 0x8, P4 ;  /* 0x000000080000780c */ /* 0x000fe20002784270 */
[----:B0-----:R-:W-:Y:S01]  /*4a70*/  FMUL R11, R46, R56 ;  /* 0x000000382e0b7220 */ /* 0x001fe20000400000 */
[----:B------:R-:W-:-:S02]  /*4a80*/  ISETP.GT.AND P5, PT, R0, 0x8, P5 ;  /* 0x000000080000780c */ /* 0x000fc40002fa4270 */
[----:B------:R-:W-:Y:S02]  /*4a90*/  F2FP.TF32.F32.PACK_B R3, R3 ;  /* 0x00000003ff03723e */ /* 0x000fe400024050ff */
[----:B------:R-:W-:Y:S02]  /*4aa0*/  F2FP.TF32.F32.PACK_B R11, R11 ;  /* 0x0000000bff0b723e */ /* 0x000fe400024050ff */
[----:B------:R-:W-:Y:S01]  /*4ab0*/  F2FP.TF32.F32.PACK_B R47, R47 ;  /* 0x0000002fff2f723e */ /* 0x000fe200024050ff */
[----:B------:R0:W-:Y:S01]  /*4ac0*/  @P0 STG.E desc[UR48][R6.64+0x80], R3 ;  /* 0x0000800306000986 */ /* 0x0001e2000c101930 */
[----:B------:R-:W-:Y:S02]  /*4ad0*/  F2FP.TF32.F32.PACK_B R49, R49 ;  /* 0x00000031ff31723e */ /* 0x000fe400024050ff */
[C---:B------:R-:W-:Y:S01]  /*4ae0*/  ISETP.GT.AND P0, PT, R22.reuse, 0x39, PT ;  /* 0x000000391600780c */ /* 0x040fe20003f04270 */
[----:B------:R-:W-:Y:S01]  /*4af0*/  @P3 STG.E desc[UR48][R6.64+0x84], R43 ;  /* 0x0000842b06003986 */ /* 0x000fe2000c101930 */
[----:B------:R-:W-:-:S02]  /*4b00*/  ISETP.GT.AND P3, PT, R22, 0x30, PT ;  /* 0x000000301600780c */ /* 0x000fc40003f64270 */
[----:B------:R-:W-:Y:S01]  /*4b10*/  F2FP.TF32.F32.PACK_B R51, R51 ;  /* 0x00000033ff33723e */ /* 0x000fe200024050ff */
[----:B------:R1:W-:Y:S01]  /*4b20*/  @P2 STG.E desc[UR48][R4.64+0xa0], R9 ;  /* 0x0000a00904002986 */ /* 0x0003e2000c101930 */
[----:B------:R-:W-:Y:S02]  /*4b30*/  ISETP.GT.AND P2, PT, R22, 0x31, PT ;  /* 0x000000311600780c */ /* 0x000fe40003f44270 */
[----:B------:R-:W-:Y:S01]  /*4b40*/  F2FP.TF32.F32.PACK_B R13, R13 ;  /* 0x0000000dff0d723e */ /* 0x000fe200024050ff */
[----:B------:R-:W-:Y:S01]  /*4b50*/  @P1 STG.E desc[UR48][R4.64+0xa4], R45 ;  /* 0x0000a42d04001986 */ /* 0x000fe2000c101930 */
[----:B0-----:R-:W-:Y:S01]  /*4b60*/  FMUL R3, R48, R56 ;  /* 0x0000003830037220 */ /* 0x001fe20000400000 */
[----:B------:R-:W-:Y:S02]  /*4b70*/  ISETP.GT.AND P1, PT, R22, 0x38, PT ;  /* 0x000000381600780c */ /* 0x000fe40003f24270 */
[----:B------:R0:W-:Y:S01]  /*4b80*/  @P4 STG.E desc[UR48][R6.64+0xa0], R11 ;  /* 0x0000a00b06004986 */ /* 0x0001e2000c101930 */
[----:B------:R-:W-:-:S02]  /*4b90*/  ISETP.GT.AND P4, PT, R0, RZ, P3 ;  /* 0x000000ff0000720c */ /* 0x000fc40001f84270 */
[----:B------:R-:W-:Y:S01]  /*4ba0*/  F2FP.TF32.F32.PACK_B R3, R3 ;  /* 0x00000003ff03723e */ /* 0x000fe200024050ff */
[----:B------:R-:W-:Y:S01]  /*4bb0*/  @P5 STG.E desc[UR48][R6.64+0xa4], R47 ;  /* 0x0000a42f06005986 */ /* 0x000fe2000c101930 */
[----:B------:R-:W-:Y:S01]  /*4bc0*/  ISETP.GT.AND P5, PT, R0, RZ, P2 ;  /* 0x000000ff0000720c */ /* 0x000fe200017a4270 */
[-C--:B-1----:R-:W-:Y:S01]  /*4bd0*/  FMUL R9, R50, R56.reuse ;  /* 0x0000003832097220 */ /* 0x082fe20000400000 */
[C---:B------:R-:W-:Y:S02]  /*4be0*/  ISETP.GT.AND P3, PT, R0.reuse, 0x8, P3 ;  /* 0x000000080000780c */ /* 0x040fe40001f64270 */
[----:B------:R-:W-:Y:S02]  /*4bf0*/  ISETP.GT.AND P2, PT, R0, 0x8, P2 ;  /* 0x000000080000780c */ /* 0x000fe40001744270 */
[----:B------:R-:W-:Y:S01]  /*4c00*/  F2FP.TF32.F32.PACK_B R9, R9 ;  /* 0x00000009ff09723e */ /* 0x000fe200024050ff */
[----:B0-----:R-:W-:Y:S01]  /*4c10*/  FMUL R11, R54, R56 ;  /* 0x00000038360b7220 */ /* 0x001fe20000400000 */
[----:B------:R-:W-:Y:S01]  /*4c20*/  F2FP.TF32.F32.PACK_B R53, R53 ;  /* 0x00000035ff35723e */ /* 0x000fe200024050ff */
[----:B------:R-:W-:Y:S01]  /*4c30*/  @P4 STG.E desc[UR48][R4.64+0xc0], R3 ;  /* 0x0000c00304004986 */ /* 0x000fe2000c101930 */
[----:B------:R-:W-:-:S02]  /*4c40*/  ISETP.GT.AND P4, PT, R0, RZ, P1 ;  /* 0x000000ff0000720c */ /* 0x000fc40000f84270 */
[C---:B------:R-:W-:Y:S01]  /*4c50*/  ISETP.GT.AND P1, PT, R0.reuse, 0x8, P1 ;  /* 0x000000080000780c */ /* 0x040fe20000f24270 */
[----:B------:R-:W-:Y:S01]  /*4c60*/  @P5 STG.E desc[UR48][R4.64+0xc4], R49 ;  /* 0x0000c43104005986 */ /* 0x000fe2000c101930 */
[C---:B------:R-:W-:Y:S02]  /*4c70*/  ISETP.GT.AND P5, PT, R0.reuse, RZ, P0 ;  /* 0x000000ff0000720c */ /* 0x040fe400007a4270 */
[----:B------:R-:W-:Y:S01]  /*4c80*/  ISETP.GT.AND P0, PT, R0, 0x8, P0 ;  /* 0x000000080000780c */ /* 0x000fe20000704270 */
[----:B------:R-:W-:Y:S01]  /*4c90*/  @P3 STG.E desc[UR48][R6.64+0xc0], R9 ;  /* 0x0000c00906003986 */ /* 0x000fe2000c101930 */
[----:B------:R-:W-:Y:S02]  /*4ca0*/  F2FP.TF32.F32.PACK_B R11, R11 ;  /* 0x0000000bff0b723e */ /* 0x000fe400024050ff */
[----:B------:R-:W-:Y:S01]  /*4cb0*/  F2FP.TF32.F32.PACK_B R55, R55 ;  /* 0x00000037ff37723e */ /* 0x000fe200024050ff */
[----:B------:R-:W-:Y:S04]  /*4cc0*/  @P2 STG.E desc[UR48][R6.64+0xc4], R51 ;  /* 0x0000c43306002986 */ /* 0x000fe8000c101930 */
[----:B------:R-:W-:Y:S04]  /*4cd0*/  @P4 STG.E desc[UR48][R4.64+0xe0], R13 ;  /* 0x0000e00d04004986 */ /* 0x000fe8000c101930 */
[----:B------:R0:W-:Y:S02]  /*4ce0*/  @P5 STG.E desc[UR48][R4.64+0xe4], R53 ;  /* 0x0000e43504005986 */ /* 0x0001e4000c101930 */
[----:B0-----:R-:W-:-:S02]  /*4cf0*/  @P1 IMAD.MOV.U32 R4, RZ, RZ, R6 ;  /* 0x000000ffff041224 */ /* 0x001fc400078e0006 */
[----:B------:R-:W-:-:S05]  /*4d00*/  @P1 IMAD.MOV.U32 R5, RZ, RZ, R7 ;  /* 0x000000ffff051224 */ /* 0x000fca00078e0007 */
[----:B------:R0:W-:Y:S04]  /*4d10*/  @P1 STG.E desc[UR48][R4.64+0xe0], R11 ;  /* 0x0000e00b04001986 */ /* 0x0001e8000c101930 */
[----:B------:R0:W-:Y:S02]  /*4d20*/  @P0 STG.E desc[UR48][R6.64+0xe4], R55 ;  /* 0x0000e43706000986 */ /* 0x0001e4000c101930 */
.L_x_94:
[----:B------:R-:W-:Y:S05]  /*4d30*/  BSYNC B0 ;  /* 0x0000000000007941 */ /* 0x000fea0003800000 */
.L_x_32:
[----:B0-----:R-:W3:Y:S01]  /*4d40*/  LDL.64 R4, [R1] ;  /* 0x0000000001047983 */ /* 0x001ee20000100a00 */
[----:B------:R-:W-:Y:S01]  /*4d50*/  ULDC.64 UR4, c[0x0][0x650] ;  /* 0x0001940000047ab9 */ /* 0x000fe20000000a00 */
[----:B------:R-:W-:Y:S02]  /*4d60*/  IMAD.U32 R0, RZ, RZ, UR45 ;  /* 0x0000002dff007e24 */ /* 0x000fe4000f8e00ff */
[----:B------:R-:W-:Y:S02]  /*4d70*/  IMAD.MOV.U32 R22, RZ, RZ, -0x1 ;  /* 0xffffffffff167424 */ /* 0x000fe400078e00ff */
[----:B------:R0:W-:Y:S01]  /*4d80*/  SYNCS.ARRIVE.TRANS64.A1T0 RZ, [R0+UR41], RZ ;  /* 0x000000ff00ff79a7 */ /* 0x0001e20008100029 */
[----:B-----5:R-:W-:Y:S02]  /*4d90*/  IMAD.MOV.U32 R18, RZ, RZ, -0x1 ;  /* 0xffffffffff127424 */ /* 0x020fe400078e00ff */
[----:B--2---:R-:W-:Y:S01]  /*4da0*/  IMAD.MOV.U32 R19, RZ, RZ, -0x1 ;  /* 0xffffffffff137424 */ /* 0x004fe200078e00ff */
[----:B0-----:R-:W-:-:S02]  /*4db0*/  PRMT R0, RZ, 0x7610, R0 ;  /* 0x00007610ff007816 */ /* 0x001fc40000000000 */
[----:B---3--:R-:W-:-:S05]  /*4dc0*/  LEA R16, P0, R4, R16, 0x1 ;  /* 0x0000001004107211 */ /* 0x008fca00078008ff */
[----:B------:R-:W-:Y:S01]  /*4dd0*/  IMAD.X R17, R66, 0x1, R17, P0 ;  /* 0x0000000142117824 */ /* 0x000fe200000e0611 */
[----:B------:R-:W-:-:S04]  /*4de0*/  ISETP.GE.U32.AND P0, PT, R16, UR4, PT ;  /* 0x0000000410007c0c */ /* 0x000fc8000bf06070 */
[----:B------:R-:W-:-:S13]  /*4df0*/  ISETP.GE.U32.AND.EX P0, PT, R17, UR5, PT, P0 ;  /* 0x0000000511007c0c */ /* 0x000fda000bf06100 */
[----:B------:R-:W-:Y:S05]  /*4e00*/  @P0 BRA `(.L_x_95) ;  /* 0x00000004004c0947 */ /* 0x000fea0003800000 */
[----:B----4-:R-:W0:Y:S01]  /*4e10*/  LDC.64 R10, c[0x0][0x628] ;  /* 0x00018a00ff0a7b82 */ /* 0x010e220000000a00 */
[----:B------:R-:W2:Y:S01]  /*4e20*/  S2R R12, SR_CTAID.X ;  /* 0x00000000000c7919 */ /* 0x000ea20000002500 */
[----:B-1----:R-:W-:Y:S02]  /*4e30*/  IMAD.MOV.U32 R8, RZ, RZ, R16 ;  /* 0x000000ffff087224 */ /* 0x002fe400078e0010 */
[----:B------:R-:W-:Y:S01]  /*4e40*/  IMAD.MOV.U32 R9, RZ, RZ, R17 ;  /* 0x000000ffff097224 */ /* 0x000fe200078e0011 */
[----:B------:R-:W1:Y:S03]  /*4e50*/  S2R R18, SR_CTAID.Y ;  /* 0x0000000000127919 */ /* 0x000e660000002600 */
[----:B------:R-:W3:Y:S08]  /*4e60*/  LDC R0, c[0x0][0x630] ;  /* 0x00018c00ff007b82 */ /* 0x000ef00000000800 */
[----:B------:R-:W4:Y:S01]  /*4e70*/  LDC.64 R14, c[0x0][0x620] ;  /* 0x00018800ff0e7b82 */ /* 0x000f220000000a00 */
[----:B0-----:R-:W-:-:S04]  /*4e80*/  ISETP.NE.U32.AND P0, PT, R10, RZ, PT ;  /* 0x000000ff0a00720c */ /* 0x001fc80003f05070 */
[----:B------:R-:W-:-:S13]  /*4e90*/  ISETP.NE.AND.EX P0, PT, R11, RZ, PT, P0 ;  /* 0x000000ff0b00720c */ /* 0x000fda0003f05300 */
[----:B-1234-:R-:W-:Y:S05]  /*4ea0*/  @!P0 BRA `(.L_x_96) ;  /* 0x0000000000288947 */ /* 0x01efea0003800000 */
[----:B------:R-:W0:Y:S02]  /*4eb0*/  LDC R3, c[0x0][0x634] ;  /* 0x00018d00ff037b82 */ /* 0x000e240000000800 */
[----:B0-----:R-:W-:-:S05]  /*4ec0*/  IADD3 R3, P0, R16, R3, RZ ;  /* 0x0000000310037210 */ /* 0x001fca0007f1e0ff */
        /* <DEDUP_REMOVED lines=8> */
.L_x_96:
[-CC-:B------:R-:W-:Y:S01]  /*4f50*/  SHF.R.U64 R19, R8, R0.reuse, R9.reuse ;  /* 0x0000000008137219 */ /* 0x180fe20000001209 */
[----:B------:R-:W0:Y:S01]  /*4f60*/  LDC.64 R24, c[0x0][0x640] ;  /* 0x00019000ff187b82 */ /* 0x000e220000000a00 */
[----:B------:R-:W-:Y:S01]  /*4f70*/  SHF.R.U32.HI R0, RZ, R0, R9 ;  /* 0x00000000ff007219 */ /* 0x000fe20000011609 */
[----:B------:R-:W-:Y:S01]  /*4f80*/  ULDC UR4, c[0x0][0x150] ;  /* 0x0000540000047ab9 */ /* 0x000fe20000000800 */
[----:B------:R-:W-:Y:S02]  /*4f90*/  IADD3 R3, P0, RZ, -R19, RZ ;  /* 0x80000013ff037210 */ /* 0x000fe40007f1e0ff */
[----:B------:R-:W-:-:S03]  /*4fa0*/  I2FP.F32.U32 R7, R12 ;  /* 0x0000000c00077245 */ /* 0x000fc60000201000 */
[----:B------:R-:W1:Y:S01]  /*4fb0*/  LDC R6, c[0x0][0x618] ;  /* 0x00018600ff067b82 */ /* 0x000e620000000800 */
[----:B------:R-:W-:Y:S02]  /*4fc0*/  IMAD.X R5, RZ, RZ, ~R0, P0 ;  /* 0x000000ffff057224 */ /* 0x000fe400000e0e00 */
[----:B------:R-:W-:Y:S01]  /*4fd0*/  FMUL R7, R7, UR4 ;  /* 0x0000000407077c20 */ /* 0x000fe20008400000 */
[----:B------:R-:W-:Y:S01]  /*4fe0*/  ULDC UR4, c[0x0][0x154] ;  /* 0x0000550000047ab9 */ /* 0x000fe20000000800 */
[-C--:B------:R-:W-:Y:S02]  /*4ff0*/  IMAD R0, R5, R14.reuse, RZ ;  /* 0x0000000e05007224 */ /* 0x080fe400078e02ff */
[C---:B------:R-:W-:Y:S01]  /*5000*/  IMAD.WIDE.U32 R4, R3.reuse, R14, R16 ;  /* 0x0000000e03047225 */ /* 0x040fe200078e0010 */
[----:B------:R-:W2:Y:S01]  /*5010*/  LDC R8, c[0x0][0x608] ;  /* 0x00018200ff087b82 */ /* 0x000ea20000000800 */
[----:B------:R-:W3:Y:S02]  /*5020*/  F2I.U32.TRUNC.NTZ R7, R7 ;  /* 0x0000000700077305 */ /* 0x000ee4000020f000 */
[----:B------:R-:W-:Y:S01]  /*5030*/  IMAD R3, R3, R15, R0 ;  /* 0x0000000f03037224 */ /* 0x000fe200078e0200 */
[----:B------:R-:W-:-:S03]  /*5040*/  I2FP.F32.U32 R0, R18 ;  /* 0x0000001200007245 */ /* 0x000fc60000201000 */
[----:B------:R-:W-:Y:S01]  /*5050*/  IMAD.IADD R3, R5, 0x1, R3 ;  /* 0x0000000105037824 */ /* 0x000fe200078e0203 */
[----:B------:R-:W4:Y:S01]  /*5060*/  LDC R11, c[0x0][0x658] ;  /* 0x00019600ff0b7b82 */ /* 0x000f220000000800 */
[----:B0-----:R-:W-:-:S04]  /*5070*/  ISETP.NE.U32.AND P0, PT, R24, RZ, PT ;  /* 0x000000ff1800720c */ /* 0x001fc80003f05070 */
[----:B------:R-:W-:-:S03]  /*5080*/  ISETP.NE.AND.EX P0, PT, R25, RZ, PT, P0 ;  /* 0x000000ff1900720c */ /* 0x000fc60003f05300 */
[----:B------:R-:W0:Y:S01]  /*5090*/  LDC R9, c[0x0][0x144] ;  /* 0x00005100ff097b82 */ /* 0x000e220000000800 */
[-C--:B-1----:R-:W-:Y:S01]  /*50a0*/  SHF.R.U64 R10, R4, R6.reuse, R3 ;  /* 0x00000006040a7219 */ /* 0x082fe20000001203 */
[----:B---3--:R-:W-:Y:S01]  /*50b0*/  IMAD.MOV R7, RZ, RZ, -R7 ;  /* 0x000000ffff077224 */ /* 0x008fe200078e0a07 */
[----:B------:R-:W-:Y:S01]  /*50c0*/  SHF.R.U32.HI R3, RZ, R6, R3 ;  /* 0x00000006ff037219 */ /* 0x000fe20000011603 */
[----:B------:R-:W-:-:S04]  /*50d0*/  FMUL R6, R0, UR4 ;  /* 0x0000000400067c20 */ /* 0x000fc80008400000 */
[----:B------:R-:W1:Y:S01]  /*50e0*/  LDC R21, c[0x0][0x148] ;  /* 0x00005200ff157b82 */ /* 0x000e620000000800 */
[----:B------:R3:W0:Y:S01]  /*50f0*/  F2I.U32.TRUNC.NTZ R14, R6 ;  /* 0x00000006000e7305 */ /* 0x000622000020f000 */
[-CC-:B--2---:R-:W-:Y:S02]  /*5100*/  SHF.R.U64 R13, R10, R8.reuse, R3.reuse ;  /* 0x000000080a0d7219 */ /* 0x184fe40000001203 */
[----:B------:R-:W-:-:S04]  /*5110*/  SHF.R.U32.HI R0, RZ, R8, R3 ;  /* 0x00000008ff007219 */ /* 0x000fc80000011603 */
[----:B------:R-:W2:Y:S01]  /*5120*/  LDC R20, c[0x0][0x648] ;  /* 0x00019200ff147b82 */ /* 0x000ea20000000800 */
[-CC-:B----4-:R-:W-:Y:S02]  /*5130*/  SHF.R.U64 R15, R13, R11.reuse, R0.reuse ;  /* 0x0000000b0d0f7219 */ /* 0x190fe40000001200 */
[----:B------:R-:W-:-:S03]  /*5140*/  SHF.R.U32.HI R5, RZ, R11, R0 ;  /* 0x0000000bff057219 */ /* 0x000fc60000011600 */
[----:B------:R-:W-:Y:S02]  /*5150*/  IMAD.MOV.U32 R4, RZ, RZ, R15 ;  /* 0x000000ffff047224 */ /* 0x000fe400078e000f */
[----:B------:R-:W4:Y:S01]  /*5160*/  LDC R26, c[0x0][0x638] ;  /* 0x00018e00ff1a7b82 */ /* 0x000f220000000800 */
[----:B0-----:R-:W-:-:S07]  /*5170*/  IMAD R22, R9, R7, R12 ;  /* 0x0000000709167224 */ /* 0x001fce00078e020c */
[----:B------:R-:W0:Y:S08]  /*5180*/  LDC R27, c[0x0][0x610] ;  /* 0x00018400ff1b7b82 */ /* 0x000e300000000800 */
[----:B------:R-:W0:Y:S01]  /*5190*/  LDC R28, c[0x0][0x600] ;  /* 0x00018000ff1c7b82 */ /* 0x000e220000000800 */
[----:B-123--:R-:W-:Y:S05]  /*51a0*/  @!P0 BRA `(.L_x_97) ;  /* 0x0000000000288947 */ /* 0x00efea0003800000 */
[----:B------:R-:W1:Y:S02]  /*51b0*/  LDC R0, c[0x0][0x64c] ;  /* 0x00019300ff007b82 */ /* 0x000e640000000800 */
[----:B-1----:R-:W-:-:S05]  /*51c0*/  IADD3 R3, P0, R15, R0, RZ ;  /* 0x000000000f037210 */ /* 0x002fca0007f1e0ff */
        /* <DEDUP_REMOVED lines=8> */
.L_x_97:
[----:B------:R-:W-:Y:S01]  /*5250*/  ISETP.NE.AND P0, PT, R2, 0x1, PT ;  /* 0x000000010200780c */ /* 0x000fe20003f05270 */
[----:B------:R-:W-:Y:S01]  /*5260*/  IMAD.MOV R14, RZ, RZ, -R14 ;  /* 0x000000ffff0e7224 */ /* 0x000fe200078e0a0e */
[----:B------:R-:W-:Y:S02]  /*5270*/  SHF.R.U64 R0, R4, R20, R5 ;  /* 0x0000001404007219 */ /* 0x000fe40000001205 */
[----:B------:R-:W-:Y:S02]  /*5280*/  LOP3.LUT R3, R13, R68, RZ, 0xc0, !PT ;  /* 0x000000440d037212 */ /* 0x000fe400078ec0ff */
[----:B------:R-:W-:Y:S01]  /*5290*/  LOP3.LUT R5, R10, R67, RZ, 0xc0, !PT ;  /* 0x000000430a057212 */ /* 0x000fe200078ec0ff */
[----:B------:R-:W-:Y:S02]  /*52a0*/  IMAD.MOV R4, RZ, RZ, -R0 ;  /* 0x000000ffff047224 */ /* 0x000fe400078e0a00 */
[----:B------:R-:W-:Y:S02]  /*52b0*/  IMAD R3, R64, R0, R3 ;  /* 0x0000000040037224 */ /* 0x000fe400078e0203 */
[----:B----4-:R-:W-:-:S02]  /*52c0*/  IMAD R0, R4, R26, R15 ;  /* 0x0000001a04007224 */ /* 0x010fc400078e020f */
[----:B------:R-:W-:Y:S02]  /*52d0*/  @P0 IMAD R22, R21, R14, R18 ;  /* 0x0000000e15160224 */ /* 0x000fe400078e0212 */
[----:B------:R-:W-:Y:S02]  /*52e0*/  IMAD.MOV.U32 R4, RZ, RZ, 0x1 ;  /* 0x00000001ff047424 */ /* 0x000fe400078e00ff */
[----:B0-----:R-:W-:Y:S02]  /*52f0*/  IMAD R22, R3, R27, R22 ;  /* 0x0000001b03167224 */ /* 0x001fe400078e0216 */
[----:B------:R-:W-:Y:S01]  /*5300*/  IMAD R3, R0, R28, R5 ;  /* 0x0000001c00037224 */ /* 0x000fe200078e0205 */
[----:B------:R-:W-:-:S04]  /*5310*/  PRMT R0, R4, 0x7610, R0 ;  /* 0x0000761004007816 */ /* 0x000fc80000000000 */
[----:B------:R-:W-:Y:S02]  /*5320*/  SEL R18, R3, R22, !P0 ;  /* 0x0000001603127207 */ /* 0x000fe40004000000 */
[----:B------:R-:W-:-:S07]  /*5330*/  SEL R22, R22, R3, !P0 ;  /* 0x0000000316167207 */ /* 0x000fce0004000000 */
.L_x_95:
[----:B------:R-:W-:Y:S01]  /*5340*/  LOP3.LUT P0, RZ, R0, 0xff, RZ, 0xc0, !PT ;  /* 0x000000ff00ff7812 */ /* 0x000fe2000780c0ff */
[----:B------:R-:W-:Y:S01]  /*5350*/  UIMAD.WIDE.U32 UR4, UR36, -0x33333333, URZ ;  /* 0xcccccccd240478a5 */ /* 0x000fe2000f8e003f */
[----:B------:R-:W-:-:S03]  /*5360*/  LOP3.LUT R73, R73, 0x1, RZ, 0x3c, !PT ;  /* 0x0000000149497812 */ /* 0x000fc600078e3cff */
[----:B------:R-:W-:-:S04]  /*5370*/  USHF.R.U32.HI UR4, URZ, 0x2, UR5 ;  /* 0x000000023f047899 */ /* 0x000fc80008011605 */
[----:B------:R-:W-:-:S04]  /*5380*/  UIMAD UR36, UR4, -0x5, UR36 ;  /* 0xfffffffb042478a4 */ /* 0x000fc8000f8e0224 */
[----:B------:R-:W-:Y:S08]  /*5390*/  @P0 BRA `(.L_x_98) ;  /* 0xffffffc000880947 */ /* 0x000ff0000383ffff */
[----:B------:R-:W-:Y:S05]  /*53a0*/  EXIT ;  /* 0x000000000000794d */ /* 0x000fea0003800000 */
.L_x_13:
[----:B------:R-:W-:-:S08]  /*53b0*/  ISETP.NE.AND P0, PT, R14, RZ, PT ;  /* 0x000000ff0e00720c */ /* 0x000fd00003f05270 */
[----:B0-----:R-:W0:-:S00]  /*53c0*/  USETMAXREG.DEALLOC.CTAPOOL 0x28 ;  /* 0x00000028000079c8 */ /* 0x001e0000080e0500 */
[----:B------:R-:W-:Y:S05]  /*53d0*/  @P0 EXIT ;  /* 0x000000000000094d */ /* 0x000fea0003800000 */
[----:B0-----:R-:W-:Y:S01]  /*53e0*/  LOP3.LUT P0, RZ, R3, 0xff, RZ, 0xc0, !PT ;  /* 0x000000ff03ff7812 */ /* 0x001fe2000780c0ff */
[----:B------:R-:W-:Y:S02]  /*53f0*/  IMAD.MOV.U32 R3, RZ, RZ, 0x1 ;  /* 0x00000001ff037424 */ /* 0x000fe400078e00ff */
[----:B------:R-:W-:-:S10]  /*5400*/  IMAD.MOV.U32 R8, RZ, RZ, RZ ;  /* 0x000000ffff087224 */ /* 0x000fd400078e00ff */
[----:B------:R-:W-:Y:S05]  /*5410*/  @!P0 BRA `(.L_x_99) ;  /* 0x0000000c008c8947 */ /* 0x000fea0003800000 */
[----:B------:R-:W-:Y:S01]  /*5420*/  LOP3.LUT P0, RZ, R4, 0x1f, RZ, 0xc0, !PT ;  /* 0x0000001f04ff7812 */ /* 0x000fe2000780c0ff */
[----:B------:R-:W-:Y:S01]  /*5430*/  ULDC UR21, c[0x0][0x658] ;  /* 0x0001960000157ab9 */ /* 0x000fe20000000800 */
[----:B------:R-:W-:Y:S01]  /*5440*/  UMOV UR4, 0xffffffff ;  /* 0xffffffff00047882 */ /* 0x000fe20000000000 */
[----:B------:R-:W-:Y:S01]  /*5450*/  BSSY B0, `(.L_x_99) ;  /* 0x00000df000007945 */ /* 0x000fe20003800000 */
[----:B------:R-:W-:Y:S01]  /*5460*/  USHF.L.U32 UR4, UR4, UR21, URZ ;  /* 0x0000001504047299 */ /* 0x000fe2000800063f */
[C---:B------:R-:W-:Y:S01]  /*5470*/  ISETP.NE.AND P2, PT, R5.reuse, RZ, PT ;  /* 0x000000ff0500720c */ /* 0x040fe20003f45270 */
[----:B------:R-:W-:Y:S01]  /*5480*/  IMAD.MOV.U32 R10, RZ, RZ, 0x1 ;  /* 0x00000001ff0a7424 */ /* 0x000fe200078e00ff */
[----:B------:R-:W-:Y:S01]  /*5490*/  ISETP.NE.OR P0, PT, R5, RZ, !P0 ;  /* 0x000000ff0500720c */ /* 0x000fe20004705670 */
[----:B------:R-:W-:Y:S01]  /*54a0*/  IMAD.MOV.U32 R3, RZ, RZ, 0x1 ;  /* 0x00000001ff037424 */ /* 0x000fe200078e00ff */
[----:B------:R-:W-:Y:S01]  /*54b0*/  LOP3.LUT R9, R23, 0x2, RZ, 0xfc, !PT ;  /* 0x0000000217097812 */ /* 0x000fe200078efcff */
[----:B------:R-:W-:Y:S01]  /*54c0*/  IMAD.MOV.U32 R8, RZ, RZ, RZ ;  /* 0x000000ffff087224 */ /* 0x000fe200078e00ff */
[----:B------:R-:W-:Y:S01]  /*54d0*/  ULDC UR13, c[0x0][0x600] ;  /* 0x00018000000d7ab9 */ /* 0x000fe20000000800 */
[----:B------:R-:W-:Y:S01]  /*54e0*/  UMOV UR5, 0x1 ;  /* 0x0000000100057882 */ /* 0x000fe20000000000 */
[----:B------:R-:W-:-:S02]  /*54f0*/  UIADD3 UR23, UR37, 0x1, URZ ;  /* 0x0000000125177890 */ /* 0x000fc4000fffe03f */
[----:B------:R-:W-:Y:S02]  /*5500*/  UIADD3 UR13, UR13, -0x1, URZ ;  /* 0xffffffff0d0d7890 */ /* 0x000fe4000fffe03f */
[----:B------:R-:W-:Y:S02]  /*5510*/  USHF.L.U32 UR21, UR5, UR21, URZ ;  /* 0x0000001505157299 */ /* 0x000fe4000800063f */
[----:B------:R-:W-:Y:S01]  /*5520*/  ULOP3.LUT UR22, URZ, UR4, URZ, 0x33, !UPT ;  /* 0x000000043f167292 */ /* 0x000fe2000f8e333f */
[----:B------:R-:W-:-:S11]  /*5530*/  ULDC.64 UR14, c[0x0][0x198] ;  /* 0x00006600000e7ab9 */ /* 0x000fd60000000a00 */
.L_x_111:
[----:B------:R-:W-:-:S03]  /*5540*/  UMOV UR4, 0xffffffff ;  /* 0xffffffff00047882 */ /* 0x000fc60000000000 */
[----:B------:R-:W-:Y:S05]  /*5550*/  BRA.DIV UR4, `(.L_x_100) ;  /* 0x00000012047c7947 */ /* 0x000fea000b800000 */
[----:B------:R-:W-:-:S13]  /*5560*/  ELECT P6, URZ, PT ;  /* 0x00000000003f782f */ /* 0x000fda00038c0000 */
.L_x_125:
[----:B------:R-:W0:Y:S01]  /*5570*/  LDC R4, c[0x0][0x28c] ;  /* 0x0000a300ff047b82 */ /* 0x000e220000000800 */
[----:B------:R-:W-:Y:S01]  /*5580*/  BSSY B1, `(.L_x_101) ;  /* 0x0000057000017945 */ /* 0x000fe20003800000 */
[----:B0-----:R-:W-:-:S13]  /*5590*/  ISETP.LT.OR P6, PT, R4, 0x1, !P6 ;  /* 0x000000010400780c */ /* 0x001fda00077c1670 */
[----:B------:R-:W-:Y:S05]  /*55a0*/  @P6 BRA `(.L_x_102) ;  /* 0x0000000400506947 */ /* 0x000fea0003800000 */
[----:B------:R-:W-:Y:S02]  /*55b0*/  IMAD.SHL.U32 R22, R22, 0x40, RZ ;  /* 0x0000004016167824 */ /* 0x000fe400078e00ff */
[----:B------:R-:W-:Y:S02]  /*55c0*/  IMAD.SHL.U32 R18, R18, 0x40, RZ ;  /* 0x0000004012127824 */ /* 0x000fe400078e00ff */
[----:B------:R-:W-:Y:S02]  /*55d0*/  IMAD.MOV.U32 R13, RZ, RZ, RZ ;  /* 0x000000ffff0d7224 */ /* 0x000fe400078e00ff */
[----:B------:R-:W-:Y:S02]  /*55e0*/  IMAD.U32 R14, RZ, RZ, UR23 ;  /* 0x00000017ff0e7e24 */ /* 0x000fe4000f8e00ff */
[----:B------:R-:W-:Y:S02]  /*55f0*/  IMAD.MOV.U32 R4, RZ, RZ, R3 ;  /* 0x000000ffff047224 */ /* 0x000fe400078e0003 */
[----:B------:R-:W-:-:S07]  /*5600*/  IMAD.MOV.U32 R5, RZ, RZ, R8 ;  /* 0x000000ffff057224 */ /* 0x000fce00078e0008 */
.L_x_106:
[----:B------:R-:W0:Y:S01]  /*5610*/  S2R R7, SR_CgaCtaId ;  /* 0x0000000000077919 */ /* 0x000e220000008800 */
[----:B------:R-:W-:-:S04]  /*5620*/  MOV R6, 0x400 ;  /* 0x0000040000067802 */ /* 0x000fc80000000f00 */
[----:B0-----:R-:W-:Y:S02]  /*5630*/  LEA R12, R7, R6, 0x18 ;  /* 0x00000006070c7211 */ /* 0x001fe400078ec0ff */
[----:B------:R-:W-:Y:S01]  /*5640*/  SHF.L.U32 R6, R4, 0x1f, RZ ;  /* 0x0000001f04067819 */ /* 0x000fe200000006ff */
[----:B------:R-:W0:Y:S02]  /*5650*/  @!P2 LDC R7, c[0x0][0x500] ;  /* 0x00014000ff07ab82 */ /* 0x000e240000000800 */
[----:B------:R-:W-:-:S04]  /*5660*/  IMAD R11, R5, 0x8, R12 ;  /* 0x00000008050b7824 */ /* 0x000fc800078e020c */
[----:B------:R-:W1:Y:S02]  /*5670*/  SYNCS.PHASECHK.TRANS64.TRYWAIT P1, [R11+URZ+0x28], R6 ;  /* 0x000028060b0075a7 */ /* 0x000e64000802017f */
[----:B-1----:R-:W-:Y:S05]  /*5680*/  @!P1 BRA `(.L_x_103) ;  /* 0x0000001000509947 */ /* 0x002fea0003800000 */
.L_x_126:
[----:B-1----:R-:W-:Y:S01]  /*5690*/  PRMT R6, R9, 0x9910, RZ ;  /* 0x0000991009067816 */ /* 0x002fe200000000ff */
[----:B0-----:R0:W-:Y:S03]  /*56a0*/  @!P2 SYNCS.ARRIVE.TRANS64 RZ, [R11+URZ], R7 ;  /* 0x000000070bffa9a7 */ /* 0x0011e6000800003f */
[----:B------:R-:W-:-:S13]  /*56b0*/  ISETP.NE.AND P1, PT, R6, 0x2, PT ;  /* 0x000000020600780c */ /* 0x000fda0003f25270 */
[----:B0-----:R-:W-:Y:S05]  /*56c0*/  @P1 BRA `(.L_x_104) ;  /* 0x0000000000041947 */ /* 0x001fea0003800000 */
[----:B------:R-:W-:Y:S01]  /*56d0*/  BPT.TRAP 0x1 ;  /* 0x000000040000795c */ /* 0x000fe20000300000 */
.L_x_104:
[----:B------:R-:W-:Y:S05]  /*56e0*/  @P0 BRA `(.L_x_105) ;  /* 0x0000000000040947 */ /* 0x000fea0003800000 */
[----:B------:R-:W-:Y:S01]  /*56f0*/  BPT.TRAP 0x1 ;  /* 0x000000040000795c */ /* 0x000fe20000300000 */
.L_x_105:
[----:B------:R-:W-:Y:S01]  /*5700*/  IMAD R12, R5, 0x8000, R12 ;  /* 0x00008000050c7824 */ /* 0x000fe200078e020c */
[----:B------:R-:W-:Y:S01]  /*5710*/  R2UR UR10, R13 ;  /* 0x000000000d0a72ca */ /* 0x000fe200000e0000 */
[----:B------:R-:W-:Y:S01]  /*5720*/  UIADD3 UR30, UP0, UR14, 0xf0, URZ ;  /* 0x000000f00e1e7890 */ /* 0x000fe2000ff1e03f */
[----:B------:R-:W-:Y:S01]  /*5730*/  R2UR UR9, R11 ;  /* 0x000000000b0972ca */ /* 0x000fe200000e0000 */
[----:B------:R-:W-:Y:S01]  /*5740*/  VIADD R14, R14, 0xffffffff ;  /* 0xffffffff0e0e7836 */ /* 0x000fe20000000000 */
[----:B------:R-:W-:Y:S01]  /*5750*/  R2UR UR18, R12 ;  /* 0x000000000c1272ca */ /* 0x000fe200000e0000 */
[----:B------:R-:W-:Y:S01]  /*5760*/  UIADD3.X UR31, URZ, UR15, URZ, UP0, !UPT ;  /* 0x0000000f3f1f7290 */ /* 0x000fe200087fe43f */
[----:B------:R-:W-:Y:S01]  /*5770*/  R2UR UR11, R22 ;  /* 0x00000000160b72ca */ /* 0x000fe200000e0000 */
[----:B------:R-:W-:Y:S01]  /*5780*/  UIADD3 UR4, UP1, UR14, 0x1f0, URZ ;  /* 0x000001f00e047890 */ /* 0x000fe2000ff3e03f */
[----:B------:R-:W-:Y:S01]  /*5790*/  R2UR UR12, R19 ;  /* 0x00000000130c72ca */ /* 0x000fe200000e0000 */
[----:B------:R-:W-:Y:S01]  /*57a0*/  UMOV UR6, 0x0 ;  /* 0x0000000000067882 */ /* 0x000fe20000000000 */
[----:B------:R-:W-:Y:S01]  /*57b0*/  R2UR UR35, R18 ;  /* 0x00000000122372ca */ /* 0x000fe200000e0000 */
[----:B------:R-:W-:Y:S01]  /*57c0*/  UMOV UR7, 0x10000000 ;  /* 0x1000000000077882 */ /* 0x000fe20000000000 */
[----:B------:R-:W-:Y:S01]  /*57d0*/  UIADD3.X UR5, URZ, UR15, URZ, UP1, !UPT ;  /* 0x0000000f3f057290 */ /* 0x000fe20008ffe43f */
[----:B------:R-:W-:Y:S01]  /*57e0*/  ISETP.GT.AND P3, PT, R14, 0x1, PT ;  /* 0x000000010e00780c */ /* 0x000fe20003f64270 */
[----:B------:R-:W-:Y:S01]  /*57f0*/  UIADD3 UR58, UR10, 0x20, URZ ;  /* 0x000000200a3a7890 */ /* 0x000fe2000fffe03f */
[----:B------:R-:W-:Y:S01]  /*5800*/  VIADD R5, R5, 0x1 ;  /* 0x0000000105057836 */ /* 0x000fe20000000000 */
[----:B------:R-:W-:Y:S01]  /*5810*/  UIADD3 UR50, UR10, 0x40, URZ ;  /* 0x000000400a327890 */ /* 0x000fe2000fffe03f */
[----:B------:R-:W-:Y:S01]  /*5820*/  VIADD R13, R13, 0x80 ;  /* 0x000000800d0d7836 */ /* 0x000fe20000000000 */
[----:B------:R-:W-:-:S02]  /*5830*/  UIADD3 UR8, UR18, 0x180, URZ ;  /* 0x0000018012087890 */ /* 0x000fc4000fffe03f */
[----:B------:R-:W-:Y:S01]  /*5840*/  UIADD3 UR56, UR18, 0x2180, URZ ;  /* 0x0000218012387890 */ /* 0x000fe2000fffe03f */
[C---:B------:R-:W-:Y:S01]  /*5850*/  ISETP.NE.AND P1, PT, R5.reuse, 0x5, PT ;  /* 0x000000050500780c */ /* 0x040fe20003f25270 */
[----:B------:R-:W-:Y:S02]  /*5860*/  UIADD3 UR48, UR18, 0x4180, URZ ;  /* 0x0000418012307890 */ /* 0x000fe4000fffe03f */
[----:B------:R-:W-:Y:S01]  /*5870*/  UIADD3 UR42, UR10, 0x60, URZ ;  /* 0x000000600a2a7890 */ /* 0x000fe2000fffe03f */
[----:B------:R-:W-:Y:S01]  /*5880*/  SEL R7, RZ, 0x1, P1 ;  /* 0x00000001ff077807 */ /* 0x000fe20000800000 */
[----:B------:R-:W-:Y:S01]  /*5890*/  UIADD3 UR40, UR18, 0x6180, URZ ;  /* 0x0000618012287890 */ /* 0x000fe2000fffe03f */
[----:B------:R0:W-:Y:S01]  /*58a0*/  UTMALDG.3D [UR8], [UR30], desc[UR6] ;  /* 0x000006081e0075b4 */ /* 0x0001e20008011000 */
[----:B------:R-:W-:Y:S01]  /*58b0*/  UIADD3 UR32, UR18, 0x28180, URZ ;  /* 0x0002818012207890 */ /* 0x000fe2000fffe03f */
[----:B------:R-:W-:Y:S01]  /*58c0*/  LOP3.LUT R4, R4, R7, RZ, 0x3c, !PT ;  /* 0x0000000704047212 */ /* 0x000fe200078e3cff */
[----:B------:R-:W-:Y:S01]  /*58d0*/  UIADD3 UR24, UR18, 0x2a180, URZ ;  /* 0x0002a18012187890 */ /* 0x000fe2000fffe03f */
[----:B------:R-:W-:Y:S01]  /*58e0*/  SEL R5, R5, RZ, P1 ;  /* 0x000000ff05057207 */ /* 0x000fe20000800000 */
[----:B------:R-:W-:Y:S01]  /*58f0*/  UIADD3 UR16, UR18, 0x2c180, URZ ;  /* 0x0002c18012107890 */ /* 0x000fe2000fffe03f */
[----:B------:R-:W-:Y:S01]  /*5900*/  UMOV UR57, UR9 ;  /* 0x0000000900397c82 */ /* 0x000fe20008000000 */
        /* <DEDUP_REMOVED lines=8> */
[----:B------:R1:W-:Y:S01]  /*5990*/  UTMALDG.3D [UR56], [UR30], desc[UR6] ;  /* 0x000006381e0075b4 */ /* 0x0003e20008011000 */
[----:B------:R-:W-:Y:S01]  /*59a0*/  UMOV UR33, UR9 ;  /* 0x0000000900217c82 */ /* 0x000fe20008000000 */
[----:B------:R-:W-:Y:S01]  /*59b0*/  UMOV UR34, UR10 ;  /* 0x0000000a00227c82 */ /* 0x000fe20008000000 */
[----:B------:R-:W-:Y:S01]  /*59c0*/  UMOV UR36, UR12 ;  /* 0x0000000c00247c82 */ /* 0x000fe20008000000 */
[----:B------:R-:W-:Y:S01]  /*59d0*/  UMOV UR25, UR9 ;  /* 0x0000000900197c82 */ /* 0x000fe20008000000 */
[----:B------:R-:W-:Y:S01]  /*59e0*/  UMOV UR27, UR35 ;  /* 0x00000023001b7c82 */ /* 0x000fe20008000000 */
[----:B------:R-:W-:Y:S01]  /*59f0*/  UMOV UR28, UR12 ;  /* 0x0000000c001c7c82 */ /* 0x000fe20008000000 */
[----:B------:R-:W-:Y:S01]  /*5a00*/  UMOV UR26, UR58 ;  /* 0x0000003a001a7c82 */ /* 0x000fe20008000000 */
[----:B0-----:R-:W-:Y:S01]  /*5a10*/  UIADD3 UR8, UR18, 0x2e180, URZ ;  /* 0x0002e18012087890 */ /* 0x001fe2000fffe03f */
[----:B------:R1:W-:Y:S01]  /*5a20*/  UTMALDG.3D [UR48], [UR30], desc[UR6] ;  /* 0x000006301e0075b4 */ /* 0x0003e20008011000 */
[----:B------:R-:W-:Y:S01]  /*5a30*/  UMOV UR17, UR9 ;  /* 0x0000000900117c82 */ /* 0x000fe20008000000 */
[----:B------:R-:W-:Y:S01]  /*5a40*/  UMOV UR19, UR35 ;  /* 0x0000002300137c82 */ /* 0x000fe20008000000 */
[----:B------:R-:W-:Y:S01]  /*5a50*/  UMOV UR20, UR12 ;  /* 0x0000000c00147c82 */ /* 0x000fe20008000000 */
[----:B------:R-:W-:Y:S01]  /*5a60*/  UMOV UR18, UR50 ;  /* 0x0000003200127c82 */ /* 0x000fe20008000000 */
[----:B------:R-:W-:Y:S01]  /*5a70*/  UMOV UR11, UR35 ;  /* 0x00000023000b7c82 */ /* 0x000fe20008000000 */
[----:B------:R-:W-:Y:S01]  /*5a80*/  UMOV UR10, UR42 ;  /* 0x0000002a000a7c82 */ /* 0x000fe20008000000 */
[----:B------:R1:W-:Y:S01]  /*5a90*/  UTMALDG.3D [UR40], [UR30], desc[UR6] ;  /* 0x000006281e0075b4 */ /* 0x0003e20008011000 */
[----:B------:R1:W-:Y:S01]  /*5aa0*/  UTMALDG.3D [UR32], [UR4], desc[UR6] ;  /* 0x00000620040075b4 */ /* 0x0003e20008011000 */
[----:B------:R1:W-:Y:S01]  /*5ab0*/  UTMALDG.3D [UR24], [UR4], desc[UR6] ;  /* 0x00000618040075b4 */ /* 0x0003e20008011000 */
[----:B------:R1:W-:Y:S01]  /*5ac0*/  UTMALDG.3D [UR16], [UR4], desc[UR6] ;  /* 0x00000610040075b4 */ /* 0x0003e20008011000 */
[----:B------:R1:W-:Y:S02]  /*5ad0*/  UTMALDG.3D [UR8], [UR4], desc[UR6] ;  /* 0x00000608040075b4 */ /* 0x0003e40008011000 */
[----:B-1----:R-:W-:Y:S05]  /*5ae0*/  @P3 BRA `(.L_x_106) ;  /* 0xfffffff800c83947 */ /* 0x002fea000383ffff */
.L_x_102:
[----:B------:R-:W-:Y:S05]  /*5af0*/  BSYNC B1 ;  /* 0x0000000000017941 */ /* 0x000fea0003800000 */
.L_x_101:
[----:B------:R-:W2:Y:S01]  /*5b00*/  LDL.64 R20, [R1] ;  /* 0x0000000001147983 */ /* 0x000ea20000100a00 */
[----:B------:R-:W-:Y:S01]  /*5b10*/  LOP3.LUT P4, RZ, R10, 0xff, RZ, 0xc0, !PT ;  /* 0x000000ff0aff7812 */ /* 0x000fe2000788c0ff */
[----:B------:R-:W-:Y:S01]  /*5b20*/  VIADD R7, R8, UR37 ;  /* 0x0000002508077c36 */ /* 0x000fe20008000000 */
[----:B------:R-:W-:Y:S01]  /*5b30*/  ULDC.64 UR4, c[0x0][0x650] ;  /* 0x0001940000047ab9 */ /* 0x000fe20000000a00 */
[----:B------:R-:W-:Y:S01]  /*5b40*/  IMAD.U32 R8, RZ, RZ, UR37 ;  /* 0x00000025ff087e24 */ /* 0x000fe2000f8e00ff */
[----:B------:R-:W-:Y:S01]  /*5b50*/  UISETP.GE.U32.AND UP0, UPT, UR37, 0x5, UPT ;  /* 0x000000052500788c */ /* 0x000fe2000bf06070 */
[----:B------:R-:W-:Y:S01]  /*5b60*/  BSSY B1, `(.L_x_107) ;  /* 0x000006b000017945 */ /* 0x000fe20003800000 */
[----:B------:R-:W-:Y:S01]  /*5b70*/  ISETP.GT.U32.AND P1, PT, R7, 0x4, PT ;  /* 0x000000040700780c */ /* 0x000fe20003f24070 */
[----:B------:R-:W-:Y:S01]  /*5b80*/  IMAD.MOV.U32 R22, RZ, RZ, -0x1 ;  /* 0xffffffffff167424 */ /* 0x000fe200078e00ff */
[----:B------:R-:W-:Y:S01]  /*5b90*/  PRMT R10, RZ, 0x7610, R10 ;  /* 0x00007610ff0a7816 */ /* 0x000fe2000000000a */
[----:B------:R-:W-:Y:S01]  /*5ba0*/  IMAD.MOV.U32 R18, RZ, RZ, -0x1 ;  /* 0xffffffffff127424 */ /* 0x000fe200078e00ff */
[----:B------:R-:W-:Y:S01]  /*5bb0*/  ISETP.LT.U32.AND P1, PT, R8, 0x5, P1 ;  /* 0x000000050800780c */ /* 0x000fe20000f21070 */
[----:B------:R-:W-:Y:S01]  /*5bc0*/  IMAD.MOV.U32 R19, RZ, RZ, -0x1 ;  /* 0xffffffffff137424 */ /* 0x000fe200078e00ff */
[----:B------:R-:W-:Y:S01]  /*5bd0*/  PLOP3.LUT P3, PT, PT, PT, UP0, 0x80, 0x0 ;  /* 0x000000000000781c */ /* 0x000fe20003f6f008 */
[----:B------:R-:W0:Y:S01]  /*5be0*/  @P4 S2R R5, SR_CgaCtaId ;  /* 0x0000000000054919 */ /* 0x000e220000008800 */
[----:B------:R-:W-:-:S04]  /*5bf0*/  @P4 MOV R4, 0x400 ;  /* 0x0000040000044802 */ /* 0x000fc80000000f00 */
[----:B0-----:R-:W-:Y:S01]  /*5c00*/  @P4 LEA R6, R5, R4, 0x18 ;  /* 0x0000000405064211 */ /* 0x001fe200078ec0ff */
[----:B------:R-:W-:Y:S01]  /*5c10*/  IMAD.WIDE.U32 R4, R7, -0x33333333, RZ ;  /* 0xcccccccd07047825 */ /* 0x000fe200078e00ff */
[----:B------:R-:W-:Y:S02]  /*5c20*/  SEL R4, RZ, 0x1, !P1 ;  /* 0x00000001ff047807 */ /* 0x000fe40004800000 */
[----:B------:R0:W-:Y:S02]  /*5c30*/  @P4 SYNCS.ARRIVE.TRANS64.A1T0 RZ, [R6+URZ+0x88], RZ ;  /* 0x000088ff06ff49a7 */ /* 0x0001e4000810003f */
[----:B------:R-:W-:Y:S02]  /*5c40*/  LOP3.LUT R3, R3, R4, RZ, 0x3c, !PT ;  /* 0x0000000403037212 */ /* 0x000fe400078e3cff */
[----:B------:R-:W-:Y:S02]  /*5c50*/  PRMT R4, RZ, 0x7610, R4 ;  /* 0x00007610ff047816 */ /* 0x000fe40000000004 */
[----:B0-----:R-:W-:-:S04]  /*5c60*/  SHF.R.U32.HI R6, RZ, 0x2, R5 ;  /* 0x00000002ff067819 */ /* 0x001fc80000011605 */
[----:B------:R-:W-:Y:S01]  /*5c70*/  @P3 LOP3.LUT R3, R3, 0x1, R6, 0x78, !PT ;  /* 0x0000000103033812 */ /* 0x000fe200078e7806 */
[----:B------:R-:W-:Y:S01]  /*5c80*/  IMAD R8, R6, -0x5, R7 ;  /* 0xfffffffb06087824 */ /* 0x000fe200078e0207 */
[----:B--2---:R-:W-:-:S04]  /*5c90*/  IADD3 R16, P4, R16, R20, RZ ;  /* 0x0000001410107210 */ /* 0x004fc80007f9e0ff */
[----:B------:R-:W-:Y:S01]  /*5ca0*/  ISETP.GE.U32.AND P1, PT, R16, UR4, PT ;  /* 0x0000000410007c0c */ /* 0x000fe2000bf26070 */
[----:B------:R-:W-:-:S05]  /*5cb0*/  IMAD.X R17, R17, 0x1, R0, P4 ;  /* 0x0000000111117824 */ /* 0x000fca00020e0600 */
[----:B------:R-:W-:-:S13]  /*5cc0*/  ISETP.GE.U32.AND.EX P1, PT, R17, UR5, PT, P1 ;  /* 0x0000000511007c0c */ /* 0x000fda000bf26110 */
[----:B------:R-:W-:Y:S05]  /*5cd0*/  @P1 BRA `(.L_x_108) ;  /* 0x00000004004c1947 */ /* 0x000fea0003800000 */
[----:B------:R-:W0:Y:S01]  /*5ce0*/  S2R R12, SR_CTAID.X ;  /* 0x00000000000c7919 */ /* 0x000e220000002500 */
[----:B------:R-:W-:Y:S01]  /*5cf0*/  ULDC.64 UR4, c[0x0][0x628] ;  /* 0x00018a0000047ab9 */ /* 0x000fe20000000a00 */
[----:B------:R-:W1:Y:S01]  /*5d00*/  LDC R13, c[0x0][0x144] ;  /* 0x00005100ff0d7b82 */ /* 0x000e620000000800 */
[----:B------:R-:W-:Y:S01]  /*5d10*/  ISETP.NE.U32.AND P1, PT, RZ, UR4, PT ;  /* 0x00000004ff007c0c */ /* 0x000fe2000bf25070 */
[----:B------:R-:W2:Y:S01]  /*5d20*/  S2R R11, SR_CTAID.Y ;  /* 0x00000000000b7919 */ /* 0x000ea20000002600 */
[----:B------:R-:W-:Y:S01]  /*5d30*/  ULDC UR6, c[0x0][0x150] ;  /* 0x0000540000067ab9 */ /* 0x000fe20000000800 */
[----:B------:R-:W-:Y:S01]  /*5d40*/  ULDC UR7, c[0x0][0x630] ;  /* 0x00018c0000077ab9 */ /* 0x000fe20000000800 */
[----:B------:R-:W-:Y:S01]  /*5d50*/  ISETP.NE.AND.EX P1, PT, RZ, UR5, PT, P1 ;  /* 0x00000005ff007c0c */ /* 0x000fe2000bf25310 */
[----:B------:R-:W-:Y:S01]  /*5d60*/  IMAD.MOV.U32 R4, RZ, RZ, R16 ;  /* 0x000000ffff047224 */ /* 0x000fe200078e0010 */
[----:B0-----:R-:W-:-:S05]  /*5d70*/  I2FP.F32.U32 R5, R12 ;  /* 0x0000000c00057245 */ /* 0x001fca0000201000 */
[----:B------:R-:W-:Y:S01]  /*5d80*/  FMUL R14, R5, UR6 ;  /* 0x00000006050e7c20 */ /* 0x000fe20008400000 */
[----:B------:R-:W-:-:S05]  /*5d90*/  IMAD.MOV.U32 R5, RZ, RZ, R17 ;  /* 0x000000ffff057224 */ /* 0x000fca00078e0011 */
[----:B--2---:R-:W-:Y:S05]  /*5da0*/  @!P1 BRA `(.L_x_109) ;  /* 0x0000000000289947 */ /* 0x004fea0003800000 */
[----:B------:R-:W-:Y:S02]  /*5db0*/  ULDC UR6, c[0x0][0x634] ;  /* 0x00018d0000067ab9 */ /* 0x000fe40000000800 */
[----:B------:R-:W-:-:S05]  /*5dc0*/  IADD3 R5, P1, R16, UR6, RZ ;  /* 0x0000000610057c10 */ /* 0x000fca000ff3e0ff */
[----:B------:R-:W-:-:S04]  /*5dd0*/  IMAD.X R15, RZ, RZ, R17, P1 ;  /* 0x000000ffff0f7224 */ /* 0x000fc800008e0611 */
[----:B------:R-:W-:-:S04]  /*5de0*/  IMAD.WIDE.U32 R6, R15, UR4, RZ ;  /* 0x000000040f067c25 */ /* 0x000fc8000f8e00ff */
[----:B------:R-:W-:-:S04]  /*5df0*/  IMAD.WIDE.U32 R6, P1, R5, UR5, R6 ;  /* 0x0000000505067c25 */ /* 0x000fc8000f820006 */
[----:B------:R-:W-:-:S04]  /*5e00*/  IMAD.WIDE.U32 R4, R5, UR4, RZ ;  /* 0x0000000405047c25 */ /* 0x000fc8000f8e00ff */
[----:B------:R-:W-:Y:S01]  /*5e10*/  IMAD.MOV.U32 R4, RZ, RZ, R7 ;  /* 0x000000ffff047224 */ /* 0x000fe200078e0007 */
[----:B------:R-:W-:Y:S01]  /*5e20*/  IADD3 RZ, P3, R5, R6, RZ ;  /* 0x0000000605ff7210 */ /* 0x000fe20007f7e0ff */
[----:B------:R-:W-:-:S04]  /*5e30*/  IMAD.X R5, RZ, RZ, RZ, P1 ;  /* 0x000000ffff057224 */ /* 0x000fc800008e06ff */
[----:B------:R-:W-:-:S08]  /*5e40*/  IMAD.WIDE.U32.X R4, R15, UR5, R4, P3 ;  /* 0x000000050f047c25 */ /* 0x000fd000098e0404 */
.L_x_109:
[--C-:B------:R-:W-:Y:S01]  /*5e50*/  SHF.R.U64 R19, R4, UR7, R5.reuse ;  /* 0x0000000704137c19 */ /* 0x100fe20008001205 */
[----:B------:R-:W0:Y:S01]  /*5e60*/  F2I.U32.TRUNC.NTZ R14, R14 ;  /* 0x0000000e000e7305 */ /* 0x000e22000020f000 */
[----:B------:R-:W-:Y:S01]  /*5e70*/  SHF.R.U32.HI R4, RZ, UR7, R5 ;  /* 0x00000007ff047c19 */ /* 0x000fe20008011605 */
[----:B------:R-:W-:Y:S01]  /*5e80*/  ULDC.64 UR4, c[0x0][0x620] ;  /* 0x0001880000047ab9 */ /* 0x000fe20000000a00 */
[----:B------:R-:W-:Y:S01]  /*5e90*/  IADD3 R7, P1, RZ, -R19, RZ ;  /* 0x80000013ff077210 */ /* 0x000fe20007f3e0ff */
[----:B------:R-:W-:Y:S01]  /*5ea0*/  ULDC.64 UR6, c[0x0][0x640] ;  /* 0x0001900000067ab9 */ /* 0x000fe20000000a00 */
[----:B------:R-:W2:Y:S03]  /*5eb0*/  LDC R18, c[0x0][0x148] ;  /* 0x00005200ff127b82 */ /* 0x000ea60000000800 */
[----:B------:R-:W-:Y:S01]  /*5ec0*/  IMAD.X R4, RZ, RZ, ~R4, P1 ;  /* 0x000000ffff047224 */ /* 0x000fe200008e0e04 */
[----:B------:R-:W-:-:S03]  /*5ed0*/  ISETP.NE.U32.AND P1, PT, RZ, UR6, PT ;  /* 0x00000006ff007c0c */ /* 0x000fc6000bf25070 */
[----:B------:R-:W-:Y:S01]  /*5ee0*/  IMAD R6, R4, UR4, RZ ;  /* 0x0000000404067c24 */ /* 0x000fe2000f8e02ff */
[----:B------:R-:W-:Y:S01]  /*5ef0*/  ISETP.NE.AND.EX P1, PT, RZ, UR7, PT, P1 ;  /* 0x00000007ff007c0c */ /* 0x000fe2000bf25310 */
[----:B------:R-:W-:Y:S01]  /*5f00*/  IMAD.WIDE.U32 R4, R7, UR4, R16 ;  /* 0x0000000407047c25 */ /* 0x000fe2000f8e0010 */
[----:B------:R-:W-:-:S03]  /*5f10*/  ULDC UR4, c[0x0][0x618] ;  /* 0x0001860000047ab9 */ /* 0x000fc60000000800 */
[----:B------:R-:W-:Y:S01]  /*5f20*/  IMAD R7, R7, UR5, R6 ;  /* 0x0000000507077c24 */ /* 0x000fe2000f8e0206 */
[----:B------:R-:W-:Y:S01]  /*5f30*/  ULDC UR5, c[0x0][0x154] ;  /* 0x0000550000057ab9 */ /* 0x000fe20000000800 */
[----:B0-----:R-:W-:Y:S02]  /*5f40*/  IMAD.MOV R6, RZ, RZ, -R14 ;  /* 0x000000ffff067224 */ /* 0x001fe400078e0a0e */
[----:B------:R-:W-:Y:S02]  /*5f50*/  IMAD.IADD R5, R5, 0x1, R7 ;  /* 0x0000000105057824 */ /* 0x000fe400078e0207 */
[----:B-1----:R-:W-:Y:S01]  /*5f60*/  IMAD R12, R13, R6, R12 ;  /* 0x000000060d0c7224 */ /* 0x002fe200078e020c */
[----:B------:R-:W-:Y:S02]  /*5f70*/  I2FP.F32.U32 R6, R11 ;  /* 0x0000000b00067245 */ /* 0x000fe40000201000 */
[--C-:B------:R-:W-:Y:S02]  /*5f80*/  SHF.R.U64 R13, R4, UR4, R5.reuse ;  /* 0x00000004040d7c19 */ /* 0x100fe40008001205 */
[----:B------:R-:W-:Y:S01]  /*5f90*/  SHF.R.U32.HI R4, RZ, UR4, R5 ;  /* 0x00000004ff047c19 */ /* 0x000fe20008011605 */
[----:B------:R-:W-:Y:S01]  /*5fa0*/  FMUL R6, R6, UR5 ;  /* 0x0000000506067c20 */ /* 0x000fe20008400000 */
[----:B------:R-:W-:-:S02]  /*5fb0*/  ULDC UR4, c[0x0][0x608] ;  /* 0x0001820000047ab9 */ /* 0x000fc40000000800 */
[--C-:B------:R-:W-:Y:S01]  /*5fc0*/  SHF.R.U64 R15, R13, UR4, R4.reuse ;  /* 0x000000040d0f7c19 */ /* 0x100fe20008001204 */
[----:B------:R0:W1:Y:S01]  /*5fd0*/  F2I.U32.TRUNC.NTZ R20, R6 ;  /* 0x0000000600147305 */ /* 0x000062000020f000 */
[----:B------:R-:W-:Y:S01]  /*5fe0*/  SHF.R.U32.HI R4, RZ, UR4, R4 ;  /* 0x00000004ff047c19 */ /* 0x000fe20008011604 */
[----:B------:R-:W-:-:S03]  /*5ff0*/  ULDC UR4, c[0x0][0x658] ;  /* 0x0001960000047ab9 */ /* 0x000fc60000000800 */
[--C-:B------:R-:W-:Y:S02]  /*6000*/  SHF.R.U64 R14, R15, UR4, R4.reuse ;  /* 0x000000040f0e7c19 */ /* 0x100fe40008001204 */
[----:B------:R-:W-:-:S03]  /*6010*/  SHF.R.U32.HI R21, RZ, UR4, R4 ;  /* 0x00000004ff157c19 */ /* 0x000fc60008011604 */
[----:B------:R-:W-:Y:S02]  /*6020*/  IMAD.MOV.U32 R4, RZ, RZ, R14 ;  /* 0x000000ffff047224 */ /* 0x000fe400078e000e */
[----:B------:R-:W-:Y:S01]  /*6030*/  IMAD.MOV.U32 R5, RZ, RZ, R21 ;  /* 0x000000ffff057224 */ /* 0x000fe200078e0015 */
[----:B0-----:R-:W-:Y:S06]  /*6040*/  @!P1 BRA `(.L_x_110) ;  /* 0x0000000000289947 */ /* 0x001fec0003800000 */
        /* <DEDUP_REMOVED lines=10> */
.L_x_110:
[----:B------:R-:W-:Y:S01]  /*60f0*/  ISETP.NE.AND P1, PT, R2, 0x1, PT ;  /* 0x000000010200780c */ /* 0x000fe20003f25270 */
[----:B------:R-:W-:Y:S01]  /*6100*/  ULDC UR4, c[0x0][0x648] ;  /* 0x0001920000047ab9 */ /* 0x000fe20000000800 */
[----:B------:R-:W-:Y:S01]  /*6110*/  LOP3.LUT R15, R15, UR22, RZ, 0xc0, !PT ;  /* 0x000000160f0f7c12 */ /* 0x000fe2000f8ec0ff */
[----:B-1----:R-:W-:Y:S01]  /*6120*/  IMAD.MOV R20, RZ, RZ, -R20 ;  /* 0x000000ffff147224 */ /* 0x002fe200078e0a14 */
[----:B------:R-:W-:Y:S01]  /*6130*/  SHF.R.U64 R4, R4, UR4, R5 ;  /* 0x0000000404047c19 */ /* 0x000fe20008001205 */
[----:B------:R-:W-:Y:S01]  /*6140*/  ULDC UR4, c[0x0][0x638] ;  /* 0x00018e0000047ab9 */ /* 0x000fe20000000800 */
[----:B------:R-:W-:Y:S01]  /*6150*/  LOP3.LUT R13, R13, UR13, RZ, 0xc0, !PT ;  /* 0x0000000d0d0d7c12 */ /* 0x000fe2000f8ec0ff */
[----:B------:R-:W-:Y:S02]  /*6160*/  ULDC UR5, c[0x0][0x610] ;  /* 0x0001840000057ab9 */ /* 0x000fe40000000800 */
[----:B------:R-:W-:Y:S02]  /*6170*/  IMAD.MOV R5, RZ, RZ, -R4 ;  /* 0x000000ffff057224 */ /* 0x000fe400078e0a04 */
[----:B------:R-:W-:-:S02]  /*6180*/  IMAD R15, R4, UR21, R15 ;  /* 0x00000015040f7c24 */ /* 0x000fc4000f8e020f */
[----:B--2---:R-:W-:Y:S02]  /*6190*/  @P1 IMAD R12, R18, R20, R11 ;  /* 0x00000014120c1224 */ /* 0x004fe400078e020b */
[----:B------:R-:W-:Y:S01]  /*61a0*/  IMAD R14, R5, UR4, R14 ;  /* 0x00000004050e7c24 */ /* 0x000fe2000f8e020e */
[----:B------:R-:W-:Y:S01]  /*61b0*/  ULDC UR4, c[0x0][0x600] ;  /* 0x0001800000047ab9 */ /* 0x000fe20000000800 */
[----:B------:R-:W-:Y:S02]  /*61c0*/  IMAD R12, R15, UR5, R12 ;  /* 0x000000050f0c7c24 */ /* 0x000fe4000f8e020c */
[----:B------:R-:W-:Y:S02]  /*61d0*/  IMAD R5, R14, UR4, R13 ;  /* 0x000000040e057c24 */ /* 0x000fe4000f8e020d */
[----:B------:R-:W-:-:S03]  /*61e0*/  IMAD.MOV.U32 R4, RZ, RZ, 0x1 ;  /* 0x00000001ff047424 */ /* 0x000fc600078e00ff */
[----:B------:R-:W-:Y:S02]  /*61f0*/  SEL R18, R5, R12, !P1 ;  /* 0x0000000c05127207 */ /* 0x000fe40004800000 */
[----:B------:R-:W-:-:S07]  /*6200*/  SEL R22, R12, R5, !P1 ;  /* 0x000000050c167207 */ /* 0x000fce0004800000 */
.L_x_108:
[----:B------:R-:W-:Y:S05]  /*6210*/  BSYNC B1 ;  /* 0x0000000000017941 */ /* 0x000fea0003800000 */
.L_x_107:
[----:B------:R-:W-:-:S13]  /*6220*/  LOP3.LUT P1, RZ, R4, 0xff, RZ, 0xc0, !PT ;  /* 0x000000ff04ff7812 */ /* 0x000fda000782c0ff */
[----:B------:R-:W-:Y:S05]  /*6230*/  @P1 BRA `(.L_x_111) ;  /* 0xfffffff000c01947 */ /* 0x000fea000383ffff */
[----:B------:R-:W-:Y:S05]  /*6240*/  BSYNC B0 ;  /* 0x0000000000007941 */ /* 0x000fea0003800000 */
.L_x_99:
[----:B------:R-:W-:-:S03]  /*6250*/  UMOV UR4, 0xffffffff ;  /* 0xffffffff00047882 */ /* 0x000fc60000000000 */
[----:B------:R-:W-:Y:S05]  /*6260*/  BRA.DIV UR4, `(.L_x_112) ;  /* 0x00000006046c7947 */ /* 0x000fea000b800000 */
[----:B------:R-:W-:-:S13]  /*6270*/  ELECT P6, URZ, PT ;  /* 0x00000000003f782f */ /* 0x000fda00038c0000 */
.L_x_129:
[----:B------:R-:W-:Y:S04]  /*6280*/  BSSY B0, `(.L_x_113) ;  /* 0x0000034000007945 */ /* 0x000fe80003800000 */
[----:B------:R-:W-:Y:S05]  /*6290*/  @!P6 BRA `(.L_x_114) ;  /* 0x0000000000c8e947 */ /* 0x000fea0003800000 */
[----:B------:R-:W-:-:S04]  /*62a0*/  LOP3.LUT R23, R23, 0x2, RZ, 0xfc, !PT ;  /* 0x0000000217177812 */ /* 0x000fc800078efcff */
[----:B------:R-:W-:-:S13]  /*62b0*/  ISETP.NE.AND P0, PT, R23, 0x3, PT ;  /* 0x000000031700780c */ /* 0x000fda0003f05270 */
[----:B------:R-:W-:Y:S05]  /*62c0*/  @!P0 BRA `(.L_x_115) ;  /* 0x0000000000048947 */ /* 0x000fea0003800000 */
[----:B------:R-:W-:Y:S01]  /*62d0*/  BPT.TRAP 0x1 ;  /* 0x000000040000795c */ /* 0x000fe20000300000 */
.L_x_115:
[----:B------:R-:W0:Y:S01]  /*62e0*/  S2R R5, SR_CgaCtaId ;  /* 0x0000000000057919 */ /* 0x000e220000008800 */
[----:B------:R-:W-:Y:S02]  /*62f0*/  MOV R0, 0x400 ;  /* 0x0000040000007802 */ /* 0x000fe40000000f00 */
[----:B------:R-:W-:Y:S02]  /*6300*/  SHF.L.U32 R2, R3, 0x1f, RZ ;  /* 0x0000001f03027819 */ /* 0x000fe400000006ff */
[----:B0-----:R-:W-:-:S05]  /*6310*/  LEA R5, R5, R0, 0x18 ;  /* 0x0000000005057211 */ /* 0x001fca00078ec0ff */
[----:B------:R-:W-:-:S04]  /*6320*/  VIADD R5, R5, 0x28 ;  /* 0x0000002805057836 */ /* 0x000fc80000000000 */
[C---:B------:R-:W-:Y:S02]  /*6330*/  IMAD R7, R8.reuse, 0x8, R5 ;  /* 0x0000000808077824 */ /* 0x040fe400078e0205 */
[----:B------:R-:W-:Y:S02]  /*6340*/  VIADD R8, R8, 0x1 ;  /* 0x0000000108087836 */ /* 0x000fe40000000000 */
[----:B------:R-:W0:Y:S03]  /*6350*/  SYNCS.PHASECHK.TRANS64.TRYWAIT P0, [R7+URZ], R2 ;  /* 0x00000002070075a7 */ /* 0x000e26000800017f */
[----:B------:R-:W-:-:S04]  /*6360*/  ISETP.NE.AND P1, PT, R8, 0x5, PT ;  /* 0x000000050800780c */ /* 0x000fc80003f25270 */
[----:B------:R-:W-:Y:S02]  /*6370*/  SEL R0, RZ, 0x1, P1 ;  /* 0x00000001ff007807 */ /* 0x000fe40000800000 */
[----:B------:R-:W-:Y:S02]  /*6380*/  SEL R8, R8, RZ, P1 ;  /* 0x000000ff08087207 */ /* 0x000fe40000800000 */
[----:B------:R-:W-:-:S03]  /*6390*/  LOP3.LUT R9, R3, R0, RZ, 0x3c, !PT ;  /* 0x0000000003097212 */ /* 0x000fc600078e3cff */
[----:B------:R-:W-:Y:S01]  /*63a0*/  IMAD R6, R8, 0x8, R5 ;  /* 0x0000000808067824 */ /* 0x000fe200078e0205 */
[----:B------:R-:W-:Y:S01]  /*63b0*/  SHF.L.U32 R3, R9, 0x1f, RZ ;  /* 0x0000001f09037819 */ /* 0x000fe200000006ff */
[----:B0-----:R-:W-:Y:S06]  /*63c0*/  @!P0 BRA `(.L_x_116) ;  /* 0x0000000400348947 */ /* 0x001fec0003800000 */
.L_x_130:
[----:B------:R-:W1:Y:S01]  /*63d0*/  SYNCS.PHASECHK.TRANS64.TRYWAIT P0, [R6+URZ], R3 ;  /* 0x00000003060075a7 */ /* 0x000e62000800017f */
[----:B------:R-:W-:-:S05]  /*63e0*/  VIADD R0, R8, 0x1 ;  /* 0x0000000108007836 */ /* 0x000fca0000000000 */
[----:B------:R-:W-:-:S04]  /*63f0*/  ISETP.NE.AND P1, PT, R0, 0x5, PT ;  /* 0x000000050000780c */ /* 0x000fc80003f25270 */
[----:B0-----:R-:W-:Y:S02]  /*6400*/  SEL R2, RZ, 0x1, P1 ;  /* 0x00000001ff027807 */ /* 0x001fe40000800000 */
[----:B------:R-:W-:Y:S02]  /*6410*/  SEL R0, R0, RZ, P1 ;  /* 0x000000ff00007207 */ /* 0x000fe40000800000 */
[----:B------:R-:W-:-:S03]  /*6420*/  LOP3.LUT R9, R9, R2, RZ, 0x3c, !PT ;  /* 0x0000000209097212 */ /* 0x000fc600078e3cff */
[----:B------:R-:W-:Y:S01]  /*6430*/  IMAD R7, R0, 0x8, R5 ;  /* 0x0000000800077824 */ /* 0x000fe200078e0205 */
[----:B------:R-:W-:Y:S01]  /*6440*/  SHF.L.U32 R4, R9, 0x1f, RZ ;  /* 0x0000001f09047819 */ /* 0x000fe200000006ff */
[----:B-1----:R-:W-:Y:S06]  /*6450*/  @!P0 BRA `(.L_x_117) ;  /* 0x0000000400248947 */ /* 0x002fec0003800000 */
.L_x_131:
[----:B------:R-:W1:Y:S01]  /*6460*/  SYNCS.PHASECHK.TRANS64.TRYWAIT P0, [R7+URZ], R4 ;  /* 0x00000004070075a7 */ /* 0x000e62000800017f */
[----:B------:R-:W-:-:S05]  /*6470*/  VIADD R0, R0, 0x1 ;  /* 0x0000000100007836 */ /* 0x000fca0000000000 */
[----:B------:R-:W-:-:S04]  /*6480*/  ISETP.NE.AND P1, PT, R0, 0x5, PT ;  /* 0x000000050000780c */ /* 0x000fc80003f25270 */
[----:B------:R-:W-:Y:S02]  /*6490*/  SEL R2, RZ, 0x1, P1 ;  /* 0x00000001ff027807 */ /* 0x000fe40000800000 */
[----:B------:R-:W-:Y:S02]  /*64a0*/  SEL R0, R0, RZ, P1 ;  /* 0x000000ff00007207 */ /* 0x000fe40000800000 */
[----:B------:R-:W-:-:S03]  /*64b0*/  LOP3.LUT R9, R9, R2, RZ, 0x3c, !PT ;  /* 0x0000000209097212 */ /* 0x000fc600078e3cff */
[----:B0-----:R-:W-:Y:S01]  /*64c0*/  IMAD R6, R0, 0x8, R5 ;  /* 0x0000000800067824 */ /* 0x001fe200078e0205 */
[----:B------:R-:W-:Y:S01]  /*64d0*/  SHF.L.U32 R3, R9, 0x1f, RZ ;  /* 0x0000001f09037819 */ /* 0x000fe200000006ff */
[----:B-1----:R-:W-:Y:S06]  /*64e0*/  @!P0 BRA `(.L_x_118) ;  /* 0x0000000400148947 */ /* 0x002fec0003800000 */
.L_x_132:
[----:B------:R-:W1:Y:S01]  /*64f0*/  SYNCS.PHASECHK.TRANS64.TRYWAIT P0, [R6+URZ], R3 ;  /* 0x00000003060075a7 */ /* 0x000e62000800017f */
[----:B------:R-:W-:-:S05]  /*6500*/  VIADD R0, R0, 0x1 ;  /* 0x0000000100007836 */ /* 0x000fca0000000000 */
[----:B------:R-:W-:-:S04]  /*6510*/  ISETP.NE.AND P1, PT, R0, 0x5, PT ;  /* 0x000000050000780c */ /* 0x000fc80003f25270 */
[----:B------:R-:W-:Y:S02]  /*6520*/  SEL R2, RZ, 0x1, P1 ;  /* 0x00000001ff027807 */ /* 0x000fe40000800000 */
[----:B------:R-:W-:Y:S02]  /*6530*/  SEL R0, R0, RZ, P1 ;  /* 0x000000ff00007207 */ /* 0x000fe40000800000 */
[----:B------:R-:W-:Y:S01]  /*6540*/  LOP3.LUT R2, R9, R2, RZ, 0x3c, !PT ;  /* 0x0000000209027212 */ /* 0x000fe200078e3cff */
[----:B-1----:R-:W-:Y:S06]  /*6550*/  @!P0 BRA `(.L_x_119) ;  /* 0x00000004000c8947 */ /* 0x002fec0003800000 */
.L_x_133:
[----:B------:R-:W-:Y:S01]  /*6560*/  IMAD R5, R0, 0x8, R5 ;  /* 0x0000000800057824 */ /* 0x000fe200078e0205 */
[----:B------:R-:W-:-:S07]  /*6570*/  SHF.L.U32 R0, R2, 0x1f, RZ ;  /* 0x0000001f02007819 */ /* 0x000fce00000006ff */
.L_x_120:
[----:B--2---:R2:W3:Y:S02]  /*6580*/  SYNCS.PHASECHK.TRANS64.TRYWAIT P0, [R5+URZ], R0 ;  /* 0x00000000050075a7 */ /* 0x0044e4000800017f */
[----:B---3--:R-:W-:Y:S05]  /*6590*/  @!P0 NANOSLEEP.SYNCS 0x989680 ;  /* 0x009896800000895d */ /* 0x008fea0003900000 */
[----:B------:R-:W3:Y:S02]  /*65a0*/  @!P0 SYNCS.PHASECHK.TRANS64 P0, [R5+URZ], R0 ;  /* 0x00000000050085a7 */ /* 0x000ee4000800007f */
[----:B---3--:R-:W-:Y:S05]  /*65b0*/  @!P0 BRA `(.L_x_120) ;  /* 0xfffffffc00f08947 */ /* 0x008fea000383ffff */
.L_x_114:
[----:B------:R-:W-:Y:S05]  /*65c0*/  BSYNC B0 ;  /* 0x0000000000007941 */ /* 0x000fea0003800000 */
.L_x_113:
[----:B------:R-:W-:Y:S05]  /*65d0*/  EXIT ;  /* 0x000000000000794d */ /* 0x000fea0003800000 */
.L_x_15:
[----:B0-----:R-:W-:-:S04]  /*65e0*/  IMAD.U32 R3, RZ, RZ, UR43 ;  /* 0x0000002bff037e24 */ /* 0x001fc8000f8e00ff */
[----:B------:R0:W1:Y:S03]  /*65f0*/  SYNCS.PHASECHK.TRANS64.TRYWAIT P0, [R3+URZ+-0x8], R0 ;  /* 0xfffff800030075a7 */ /* 0x000066000800017f */
[----:B-1----:R-:W-:Y:S05]  /*6600*/  @!P0 NANOSLEEP.SYNCS 0x989680 ;  /* 0x009896800000895d */ /* 0x002fea0003900000 */
[----:B------:R-:W1:Y:S02]  /*6610*/  @!P0 SYNCS.PHASECHK.TRANS64 P0, [R3+URZ+-0x8], R0 ;  /* 0xfffff800030085a7 */ /* 0x000e64000800007f */
[----:B-1----:R-:W-:Y:S05]  /*6620*/  @!P0 BRA `(.L_x_15) ;  /* 0xfffffffc00ec8947 */ /* 0x002fea000383ffff */
[----:B------:R-:W-:Y:S05]  /*6630*/  BRA `(.L_x_121) ;  /* 0xffffffac00ec7947 */ /* 0x000fea000383ffff */
.L_x_20:
[----:B-1----:R1:W2:Y:S02]  /*6640*/  SYNCS.PHASECHK.TRANS64.TRYWAIT P1, [R3+URZ], R0 ;  /* 0x00000000030075a7 */ /* 0x0022a4000802017f */
[----:B--2---:R-:W-:Y:S05]  /*6650*/  @!P1 NANOSLEEP.SYNCS 0x989680 ;  /* 0x009896800000995d */ /* 0x004fea0003900000 */
[----:B------:R-:W2:Y:S02]  /*6660*/  @!P1 SYNCS.PHASECHK.TRANS64 P1, [R3+URZ], R0 ;  /* 0x00000000030095a7 */ /* 0x000ea4000802007f */
[----:B--2---:R-:W-:Y:S05]  /*6670*/  @!P1 BRA `(.L_x_20) ;  /* 0xfffffffc00f09947 */ /* 0x004fea000383ffff */
[----:B------:R-:W-:Y:S05]  /*6680*/  BRA `(.L_x_19) ;  /* 0xffffffb000587947 */ /* 0x000fea000383ffff */
.L_x_25:
[----:B-1----:R-:W-:-:S04]  /*6690*/  IMAD.U32 R4, RZ, RZ, UR6 ;  /* 0x00000006ff047e24 */ /* 0x002fc8000f8e00ff */
[----:B------:R1:W2:Y:S03]  /*66a0*/  SYNCS.PHASECHK.TRANS64.TRYWAIT P1, [R4+URZ], R3 ;  /* 0x00000003040075a7 */ /* 0x0002a6000802017f */
[----:B--2---:R-:W-:Y:S05]  /*66b0*/  @!P1 NANOSLEEP.SYNCS 0x989680 ;  /* 0x009896800000995d */ /* 0x004fea0003900000 */
[----:B------:R-:W2:Y:S02]  /*66c0*/  @!P1 SYNCS.PHASECHK.TRANS64 P1, [R4+URZ], R3 ;  /* 0x00000003040095a7 */ /* 0x000ea4000802007f */
[----:B--2---:R-:W-:Y:S05]  /*66d0*/  @!P1 BRA `(.L_x_25) ;  /* 0xfffffffc00ec9947 */ /* 0x004fea000383ffff */
[----:B------:R-:W-:Y:S05]  /*66e0*/  BRA `(.L_x_24) ;  /* 0xffffffb800607947 */ /* 0x000fea000383ffff */
.L_x_31:
[----:B0-----:R-:W-:-:S04]  /*66f0*/  IMAD.U32 R3, RZ, RZ, UR43 ;  /* 0x0000002bff037e24 */ /* 0x001fc8000f8e00ff */
[----:B------:R0:W1:Y:S03]  /*6700*/  SYNCS.PHASECHK.TRANS64.TRYWAIT P0, [R3+URZ+0x8], R0 ;  /* 0x00000800030075a7 */ /* 0x000066000800017f */
[----:B-1----:R-:W-:Y:S05]  /*6710*/  @!P0 NANOSLEEP.SYNCS 0x989680 ;  /* 0x009896800000895d */ /* 0x002fea0003900000 */
[----:B------:R-:W1:Y:S02]  /*6720*/  @!P0 SYNCS.PHASECHK.TRANS64 P0, [R3+URZ+0x8], R0 ;  /* 0x00000800030085a7 */ /* 0x000e64000800007f */
[----:B-1----:R-:W-:Y:S05]  /*6730*/  @!P0 BRA `(.L_x_31) ;  /* 0xfffffffc00ec8947 */ /* 0x002fea000383ffff */
[----:B------:R-:W-:Y:S05]  /*6740*/  BRA `(.L_x_122) ;  /* 0xffffffc000dc7947 */ /* 0x000fea000383ffff */
.L_x_100:
[----:B------:R-:W-:Y:S01]  /*6750*/  BSSY B1, `(.L_x_123) ;  /* 0x0000006000017945 */ /* 0x000fe20003800000 */
[----:B------:R-:W-:-:S07]  /*6760*/  IMAD.MOV.U32 R15, RZ, RZ, -0x1 ;  /* 0xffffffffff0f7424 */ /* 0x000fce00078e00ff */
[----:B-----5:R-:W-:Y:S05]  /*6770*/  WARPSYNC.COLLECTIVE R15, `(.L_x_124) ;  /* 0x000000000f0c7348 */ /* 0x020fea0003c00000 */
[----:B------:R-:W-:Y:S02]  /*6780*/  ELECT P6, UR62, PT ;  /* 0x00000000003e782f */ /* 0x000fe400038c0000 */
[----:B------:R-:W-:Y:S01]  /*6790*/  MOV R14, UR62 ;  /* 0x0000003e000e7c02 */ /* 0x000fe20008000f00 */
[----:B-----5:R-:W-:Y:S10]  /*67a0*/  ENDCOLLECTIVE ;  /* 0x000000000000791b */ /* 0x020ff40003800000 */
.L_x_124:
[----:B------:R-:W-:Y:S05]  /*67b0*/  BSYNC B1 ;  /* 0x0000000000017941 */ /* 0x000fea0003800000 */
.L_x_123:
[----:B------:R-:W-:Y:S05]  /*67c0*/  BRA `(.L_x_125) ;  /* 0xffffffec00687947 */ /* 0x000fea000383ffff */
.L_x_103:
[----:B-1----:R1:W2:Y:S02]  /*67d0*/  SYNCS.PHASECHK.TRANS64.TRYWAIT P1, [R11+URZ+0x28], R6 ;  /* 0x000028060b0075a7 */ /* 0x0022a4000802017f */
[----:B--2---:R-:W-:Y:S05]  /*67e0*/  @!P1 NANOSLEEP.SYNCS 0x989680 ;  /* 0x009896800000995d */ /* 0x004fea0003900000 */
[----:B------:R-:W2:Y:S02]  /*67f0*/  @!P1 SYNCS.PHASECHK.TRANS64 P1, [R11+URZ+0x28], R6 ;  /* 0x000028060b0095a7 */ /* 0x000ea4000802007f */
[----:B--2---:R-:W-:Y:S05]  /*6800*/  @!P1 BRA `(.L_x_103) ;  /* 0xfffffffc00f09947 */ /* 0x004fea000383ffff */
[----:B------:R-:W-:Y:S05]  /*6810*/  BRA `(.L_x_126) ;  /* 0xffffffec009c7947 */ /* 0x000fea000383ffff */
.L_x_112:
[----:B------:R-:W-:Y:S01]  /*6820*/  BSSY B0, `(.L_x_127) ;  /* 0x0000006000007945 */ /* 0x000fe20003800000 */
[----:B------:R-:W-:-:S07]  /*6830*/  IMAD.MOV.U32 R15, RZ, RZ, -0x1 ;  /* 0xffffffffff0f7424 */ /* 0x000fce00078e00ff */
[----:B-----5:R-:W-:Y:S05]  /*6840*/  WARPSYNC.COLLECTIVE R15, `(.L_x_128) ;  /* 0x000000000f0c7348 */ /* 0x020fea0003c00000 */
[----:B------:R-:W-:Y:S02]  /*6850*/  ELECT P6, UR62, PT ;  /* 0x00000000003e782f */ /* 0x000fe400038c0000 */
[----:B------:R-:W-:Y:S01]  /*6860*/  MOV R14, UR62 ;  /* 0x0000003e000e7c02 */ /* 0x000fe20008000f00 */
[----:B-----5:R-:W-:Y:S10]  /*6870*/  ENDCOLLECTIVE ;  /* 0x000000000000791b */ /* 0x020ff40003800000 */
.L_x_128:
[----:B------:R-:W-:Y:S05]  /*6880*/  BSYNC B0 ;  /* 0x0000000000007941 */ /* 0x000fea0003800000 */
.L_x_127:
[----:B------:R-:W-:Y:S05]  /*6890*/  BRA `(.L_x_129) ;  /* 0xfffffff800787947 */ /* 0x000fea000383ffff */
.L_x_116:
[----:B0-----:R0:W1:Y:S02]  /*68a0*/  SYNCS.PHASECHK.TRANS64.TRYWAIT P0, [R7+URZ], R2 ;  /* 0x00000002070075a7 */ /* 0x001064000800017f */
[----:B-1----:R-:W-:Y:S05]  /*68b0*/  @!P0 NANOSLEEP.SYNCS 0x989680 ;  /* 0x009896800000895d */ /* 0x002fea0003900000 */
[----:B------:R-:W1:Y:S02]  /*68c0*/  @!P0 SYNCS.PHASECHK.TRANS64 P0, [R7+URZ], R2 ;  /* 0x00000002070085a7 */ /* 0x000e64000800007f */
[----:B-1----:R-:W-:Y:S05]  /*68d0*/  @!P0 BRA `(.L_x_116) ;  /* 0xfffffffc00f08947 */ /* 0x002fea000383ffff */
[----:B------:R-:W-:Y:S05]  /*68e0*/  BRA `(.L_x_130) ;  /* 0xfffffff800b87947 */ /* 0x000fea000383ffff */
.L_x_117:
[----:B0-----:R0:W1:Y:S02]  /*68f0*/  SYNCS.PHASECHK.TRANS64.TRYWAIT P0, [R6+URZ], R3 ;  /* 0x00000003060075a7 */ /* 0x001064000800017f */
[----:B-1----:R-:W-:Y:S05]  /*6900*/  @!P0 NANOSLEEP.SYNCS 0x989680 ;  /* 0x009896800000895d */ /* 0x002fea0003900000 */
[----:B------:R-:W1:Y:S02]  /*6910*/  @!P0 SYNCS.PHASECHK.TRANS64 P0, [R6+URZ], R3 ;  /* 0x00000003060085a7 */ /* 0x000e64000800007f */
[----:B-1----:R-:W-:Y:S05]  /*6920*/  @!P0 BRA `(.L_x_117) ;  /* 0xfffffffc00f08947 */ /* 0x002fea000383ffff */
[----:B------:R-:W-:Y:S05]  /*6930*/  BRA `(.L_x_131) ;  /* 0xfffffff800c87947 */ /* 0x000fea000383ffff */
.L_x_118:
[----:B0-----:R0:W1:Y:S02]  /*6940*/  SYNCS.PHASECHK.TRANS64.TRYWAIT P0, [R7+URZ], R4 ;  /* 0x00000004070075a7 */ /* 0x001064000800017f */
[----:B-1----:R-:W-:Y:S05]  /*6950*/  @!P0 NANOSLEEP.SYNCS 0x989680 ;  /* 0x009896800000895d */ /* 0x002fea0003900000 */
[----:B------:R-:W1:Y:S02]  /*6960*/  @!P0 SYNCS.PHASECHK.TRANS64 P0, [R7+URZ], R4 ;  /* 0x00000004070085a7 */ /* 0x000e64000800007f */
[----:B-1----:R-:W-:Y:S05]  /*6970*/  @!P0 BRA `(.L_x_118) ;  /* 0xfffffffc00f08947 */ /* 0x002fea000383ffff */
[----:B------:R-:W-:Y:S05]  /*6980*/  BRA `(.L_x_132) ;  /* 0xfffffff800d87947 */ /* 0x000fea000383ffff */
.L_x_119:
[----:B-1----:R1:W2:Y:S02]  /*6990*/  SYNCS.PHASECHK.TRANS64.TRYWAIT P0, [R6+URZ], R3 ;  /* 0x00000003060075a7 */ /* 0x0022a4000800017f */
[----:B--2---:R-:W-:Y:S05]  /*69a0*/  @!P0 NANOSLEEP.SYNCS 0x989680 ;  /* 0x009896800000895d */ /* 0x004fea0003900000 */
[----:B------:R-:W2:Y:S02]  /*69b0*/  @!P0 SYNCS.PHASECHK.TRANS64 P0, [R6+URZ], R3 ;  /* 0x00000003060085a7 */ /* 0x000ea4000800007f */
[----:B--2---:R-:W-:Y:S05]  /*69c0*/  @!P0 BRA `(.L_x_119) ;  /* 0xfffffffc00f08947 */ /* 0x004fea000383ffff */
[----:B------:R-:W-:Y:S05]  /*69d0*/  BRA `(.L_x_133) ;  /* 0xfffffff800e07947 */ /* 0x000fea000383ffff */
.L_x_134:
[----:B------:R-:W-:-:S00]  /*69e0*/  BRA `(.L_x_134) ;  /* 0xfffffffc00fc7947 */ /* 0x000fc0000383ffff */
[----:B------:R-:W-:-:S00]  /*69f0*/  NOP ;  /* 0x0000000000007918 */ /* 0x000fc00000000000 */
        /* <DEDUP_REMOVED lines=8> */
.L_x_135:


//--------------------- .nv.global.init           --------------------------
	.section	.nv.global.init,"aw",@progbits
.nv.global.init:
	.type		$str$22,@object
	.size		$str$22,($str$23 - $str$22)
$str$22:
        /*0000*/ 	.byte	0x6b, 0x5f, 0x74, 0x69, 0x6c, 0x65, 0x5f, 0x63, 0x6f, 0x75, 0x6e, 0x74, 0x20, 0x3e, 0x3d, 0x20
        /*0010*/ 	.byte	0x31, 0x00
	.type		$str$23,@object
	.size		$str$23,(__unnamed_1 - $str$23)
$str$23:
        /*0012*/ 	.byte	0x2f, 0x74, 0x6d, 0x70, 0x2f, 0x63, 0x75, 0x74, 0x6c, 0x61, 0x73, 0x73, 0x5f, 0x73, 0x77, 0x65
        /*0022*/ 	.byte	0x65, 0x70, 0x5f, 0x73, 0x72, 0x63, 0x2f, 0x69, 0x6e, 0x63, 0x6c, 0x75, 0x64, 0x65, 0x2f, 0x63
        /*0032*/ 	.byte	0x75, 0x74, 0x6c, 0x61, 0x73, 0x73, 0x2f, 0x67, 0x65, 0x6d, 0x6d, 0x2f, 0x63, 0x6f, 0x6c, 0x6c
        /*0042*/ 	.byte	0x65, 0x63, 0x74, 0x69, 0x76, 0x65, 0x2f, 0x73, 0x6d, 0x39, 0x30, 0x5f, 0x6d, 0x6d, 0x61, 0x5f
        /*0052*/ 	.byte	0x74, 0x6d, 0x61, 0x5f, 0x67, 0x6d, 0x6d, 0x61, 0x5f, 0x73, 0x73, 0x5f, 0x77, 0x61, 0x72, 0x70
        /*0062*/ 	.byte	0x73, 0x70, 0x65, 0x63, 0x69, 0x61, 0x6c, 0x69, 0x7a, 0x65, 0x64, 0x2e, 0x68, 0x70, 0x70, 0x00
	.type		__unnamed_1,@object
	.size		__unnamed_1,(.L_0 - __unnamed_1)
__unnamed_1:
        /*0072*/ 	.byte	0x76, 0x6f, 0x69, 0x64, 0x20, 0x63, 0x75, 0x74, 0x6c, 0x61, 0x73, 0x73, 0x3a, 0x3a, 0x67, 0x65
        /* <DEDUP_REMOVED lines=176> */
        /*0b82*/ 	.byte	0x64, 0x65, 0x6e, 0x74, 0x69, 0x74, 0x79, 0x5d, 0x00
.L_0:


//--------------------- .nv.shared._ZN7cutlass13device_kernelINS_4gemm6kernel13GemmUniversalIN4cute5tupleIJiiiiEEENS1_10collective13CollectiveMmaINS1_34MainloopSm90TmaGmmaWarpSpecializedILi5ENS5_IJNS4_1CILi1EEESB_SB_EEENS1_32KernelTmaWarpSpecializedPingpongEEENS5_IJNSA_ILi64EEESF_NSA_ILi128EEEEEENS_10tfloat32_tENS5_IJlSB_lEEESI_SJ_NS4_8TiledMMAINS4_8MMA_AtomIJNS4_4SM904GMMA29MMA_64x64x8_F32TF32TF32_SS_TNILNSN_7ScaleInE1ELSP_1EEEEEENS4_6LayoutISC_NS5_IJNSA_ILi0EEEST_ST_EEEEENS5_IJNS4_10UnderscoreESW_SW_EEEEENS4_13SM90_TMA_LOADENS4_14ComposedLayoutINS4_7SwizzleILi3ELi4ELi3EEENS4_18smem_ptr_flag_bitsILi32EEENSS_INS5_IJNSA_ILi8EEENSA_ILi32EEEEEENS5_IJS16_SB_EEEEEEEvNS4_8identityESZ_S1A_vS1B_EENS_8epilogue10collective6detail29Sm90TmaWarpSpecializedAdapterINS1E_15DefaultEpilogueISI_SJ_SJ_NS1D_6thread17LinearCombinationISI_Li1EffLNS1I_9ScaleType4KindE0ELNS_15FloatRoundStyleE2ESI_EENS1_15EpilogueDefaultEEEEEvvEEEEvNT_6ParamsE --------------------------
	.section	.nv.shared._ZN7cutlass13device_kernelINS_4gemm6kernel13GemmUniversalIN4cute5tupleIJiiiiEEENS1_10collective13CollectiveMmaINS1_34MainloopSm90TmaGmmaWarpSpecializedILi5ENS5_IJNS4_1CILi1EEESB_SB_EEENS1_32KernelTmaWarpSpecializedPingpongEEENS5_IJNSA_ILi64EEESF_NSA_ILi128EEEEEENS_10tfloat32_tENS5_IJlSB_lEEESI_SJ_NS4_8TiledMMAINS4_8MMA_AtomIJNS4_4SM904GMMA29MMA_64x64x8_F32TF32TF32_SS_TNILNSN_7ScaleInE1ELSP_1EEEEEENS4_6LayoutISC_NS5_IJNSA_ILi0EEEST_ST_EEEEENS5_IJNS4_10UnderscoreESW_SW_EEEEENS4_13SM90_TMA_LOADENS4_14ComposedLayoutINS4_7SwizzleILi3ELi4ELi3EEENS4_18smem_ptr_flag_bitsILi32EEENSS_INS5_IJNSA_ILi8EEENSA_ILi32EEEEEENS5_IJS16_SB_EEEEEEEvNS4_8identityESZ_S1A_vS1B_EENS_8epilogue10collective6detail29Sm90TmaWarpSpecializedAdapterINS1E_15DefaultEpilogueISI_SJ_SJ_NS1D_6thread17LinearCombinationISI_Li1EffLNS1I_9ScaleType4KindE0ELNS_15FloatRoundStyleE2ESI_EENS1_15EpilogueDefaultEEEEEvvEEEEvNT_6ParamsE,"aw",@nobits
	.sectionflags	@""
	.align	16
	.zero		1024


//--------------------- .nv.shared.reserved.0     --------------------------
	.section	.nv.shared.reserved.0,"aw",@nobits
	.weak		__nv_reservedSMEM_offset_0_alias
	.size		__nv_reservedSMEM_offset_0_alias, 0, 0
	.other		__nv_reservedSMEM_offset_0_alias,@"STO_CUDA_RESERVED_SHARED STV_DEFAULT"
__nv_reservedSMEM_offset_0_alias:
	.zero		0


//--------------------- .nv.global                --------------------------
	.section	.nv.global,"aw",@nobits
.nv.global:
	.type		_ZN40_INTERNAL_cc3f697a_4_k_cu_405f2857_196354cute1_E,@object
	.size		_ZN40_INTERNAL_cc3f697a_4_k_cu_405f2857_196354cute1_E,(_ZN40_INTERNAL_cc3f697a_4_k_cu_405f2857_196354cuda3std3__45__cpo6cbeginE - _ZN40_INTERNAL_cc3f697a_4_k_cu_405f2857_196354cute1_E)
_ZN40_INTERNAL_cc3f697a_4_k_cu_405f2857_196354cute1_E:
	.zero		1
	.type		_ZN40_INTERNAL_cc3f697a_4_k_cu_405f2857_196354cuda3std3__45__cpo6cbeginE,@object
	.size		_ZN40_INTERNAL_cc3f697a_4_k_cu_405f2857_196354cuda3std3__45__cpo6cbeginE,(_ZN40_INTERNAL_cc3f697a_4_k_cu_405f2857_196354cuda3std3__48in_placeE - _ZN40_INTERNAL_cc3f697a_4_k_cu_405f2857_196354cuda3std3__45__cpo6cbeginE)
_ZN40_INTERNAL_cc3f697a_4_k_cu_405f2857_196354cuda3std3__45__cpo6cbeginE:
	.zero		1
	.type		_ZN40_INTERNAL_cc3f697a_4_k_cu_405f2857_196354cuda3std3__48in_placeE,@object
	.size		_ZN40_INTERNAL_cc3f697a_4_k_cu_405f2857_196354cuda3std3__48in_placeE,(_ZN40_INTERNAL_cc3f697a_4_k_cu_405f2857_196354cuda3std6ranges3__45__cpo9iter_moveE - _ZN40_INTERNAL_cc3f697a_4_k_cu_405f2857_196354cuda3std3__48in_placeE)
_ZN40_INTERNAL_cc3f697a_4_k_cu_405f2857_196354cuda3std3__48in_placeE:
	.zero		1
	.type		_ZN40_INTERNAL_cc3f697a_4_k_cu_405f2857_196354cuda3std6ranges3__45__cpo9iter_moveE,@object
	.size		_ZN40_INTERNAL_cc3f697a_4_k_cu_405f2857_196354cuda3std6ranges3__45__cpo9iter_moveE,(_ZN40_INTERNAL_cc3f697a_4_k_cu_405f2857_196354cuda3std3__45__cpo5beginE - _ZN40_INTERNAL_cc3f697a_4_k_cu_405f2857_196354cuda3std6ranges3__45__cpo9iter_moveE)
_ZN40_INTERNAL_cc3f697a_4_k_cu_405f2857_196354cuda3std6ranges3__45__cpo9iter_moveE:
	.zero		1
	.type		_ZN40_INTERNAL_cc3f697a_4_k_cu_405f2857_196354cuda3std3__45__cpo5beginE,@object
	.size		_ZN40_INTERNAL_cc3f697a_4_k_cu_405f2857_196354cuda3std3__45__cpo5beginE,(_ZN40_INTERNAL_cc3f697a_4_k_cu_405f2857_196354cuda3std3__442_GLOBAL__N__cc3f697a_4_k_cu_405f2857_196356ignoreE - _ZN40_INTERNAL_cc3f697a_4_k_cu_405f2857_196354cuda3std3__45__cpo5beginE)
_ZN40_INTERNAL_cc3f697a_4_k_cu_405f2857_196354cuda3std3__45__cpo5beginE:
	.zero		1
	.type		_ZN40_INTERNAL_cc3f697a_4_k_cu_405f2857_196354cuda3std3__442_GLOBAL__N__cc3f697a_4_k_cu_405f2857_196356ignoreE,@object
	.size		_ZN40_INTERNAL_cc3f697a_4_k_cu_405f2857_196354cuda3std3__442_GLOBAL__N__cc3f697a_4_k_cu_405f2857_196356ignoreE,(_ZN40_INTERNAL_cc3f697a_4_k_cu_405f2857_196354cute7productE - _ZN40_INTERNAL_cc3f697a_4_k_cu_405f2857_196354cuda3std3__442_GLOBAL__N__cc3f697a_4_k_cu_405f2857_196356ignoreE)
_ZN40_INTERNAL_cc3f697a_4_k_cu_405f2857_196354cuda3std3__442_GLOBAL__N__cc3f697a_4_k_cu_405f2857_196356ignoreE:
	.zero		1
	.type		_ZN40_INTERNAL_cc3f697a_4_k_cu_405f2857_196354cute7productE,@object
	.size		_ZN40_INTERNAL_cc3f697a_4_k_cu_405f2857_196354cute7productE,(_ZN40_INTERNAL_cc3f697a_4_k_cu_405f2857_196354cuda3std3__45__cpo3endE - _ZN40_INTERNAL_cc3f697a_4_k_cu_405f2857_196354cute7productE)
_ZN40_INTERNAL_cc3f697a_4_k_cu_405f2857_196354cute7productE:
	.zero		1
	.type		_ZN40_INTERNAL_cc3f697a_4_k_cu_405f2857_196354cuda3std3__45__cpo3endE,@object
	.size		_ZN40_INTERNAL_cc3f697a_4_k_cu_405f2857_196354cuda3std3__45__cpo3endE,(_ZN40_INTERNAL_cc3f697a_4_k_cu_405f2857_196354cuda3std3__419piecewise_constructE - _ZN40_INTERNAL_cc3f697a_4_k_cu_405f2857_196354cuda3std3__45__cpo3endE)
_ZN40_INTERNAL_cc3f697a_4_k_cu_405f2857_196354cuda3std3__45__cpo3endE:
	.zero		1
	.type		_ZN40_INTERNAL_cc3f697a_4_k_cu_405f2857_196354cuda3std3__419piecewise_constructE,@object
	.size		_ZN40_INTERNAL_cc3f697a_4_k_cu_405f2857_196354cuda3std3__419piecewise_constructE,(_ZN40_INTERNAL_cc3f697a_4_k_cu_405f2857_196354cuda3std3__45__cpo4cendE - _ZN40_INTERNAL_cc3f697a_4_k_cu_405f2857_196354cuda3std3__419piecewise_constructE)
_ZN40_INTERNAL_cc3f697a_4_k_cu_405f2857_196354cuda3std3__419piecewise_constructE:
	.zero		1
	.type		_ZN40_INTERNAL_cc3f697a_4_k_cu_405f2857_196354cuda3std3__45__cpo4cendE,@object
	.size		_ZN40_INTERNAL_cc3f697a_4_k_cu_405f2857_196354cuda3std3__45__cpo4cendE,(_ZN40_INTERNAL_cc3f697a_4_k_cu_405f2857_196354cuda3std6ranges3__45__cpo4swapE - _ZN40_INTERNAL_cc3f697a_4_k_cu_405f2857_196354cuda3std3__45__cpo4cendE)
_ZN40_INTERNAL_cc3f697a_4_k_cu_405f2857_196354cuda3std3__45__cpo4cendE:
	.zero		1
	.type		_ZN40_INTERNAL_cc3f697a_4_k_cu_405f2857_196354cuda3std6ranges3__45__cpo4swapE,@object
	.size		_ZN40_INTERNAL_cc3f697a_4_k_cu_405f2857_196354cuda3std6ranges3__45__cpo4swapE,(.L_8 - _ZN40_INTERNAL_cc3f697a_4_k_cu_405f2857_196354cuda3std6ranges3__45__cpo4swapE)
_ZN40_INTERNAL_cc3f697a_4_k_cu_405f2857_196354cuda3std6ranges3__45__cpo4swapE:
	.zero		1
.L_8:


//--------------------- .nv.constant0._ZN7cutlass13device_kernelINS_4gemm6kernel13GemmUniversalIN4cute5tupleIJiiiiEEENS1_10collective13CollectiveMmaINS1_34MainloopSm90TmaGmmaWarpSpecializedILi5ENS5_IJNS4_1CILi1EEESB_SB_EEENS1_32KernelTmaWarpSpecializedPingpongEEENS5_IJNSA_ILi64EEESF_NSA_ILi128EEEEEENS_10tfloat32_tENS5_IJlSB_lEEESI_SJ_NS4_8TiledMMAINS4_8MMA_AtomIJNS4_4SM904GMMA29MMA_64x64x8_F32TF32TF32_SS_TNILNSN_7ScaleInE1ELSP_1EEEEEENS4_6LayoutISC_NS5_IJNSA_ILi0EEEST_ST_EEEEENS5_IJNS4_10UnderscoreESW_SW_EEEEENS4_13SM90_TMA_LOADENS4_14ComposedLayoutINS4_7SwizzleILi3ELi4ELi3EEENS4_18smem_ptr_flag_bitsILi32EEENSS_INS5_IJNSA_ILi8EEENSA_ILi32EEEEEENS5_IJS16_SB_EEEEEEEvNS4_8identityESZ_S1A_vS1B_EENS_8epilogue10collective6detail29Sm90TmaWarpSpecializedAdapterINS1E_15DefaultEpilogueISI_SJ_SJ_NS1D_6thread17LinearCombinationISI_Li1EffLNS1I_9ScaleType4KindE0ELNS_15FloatRoundStyleE2ESI_EENS1_15EpilogueDefaultEEEEEvvEEEEvNT_6ParamsE --------------------------
	.section	.nv.constant0._ZN7cutlass13device_kernelINS_4gemm6kernel13GemmUniversalIN4cute5tupleIJiiiiEEENS1_10collective13CollectiveMmaINS1_34MainloopSm90TmaGmmaWarpSpecializedILi5ENS5_IJNS4_1CILi1EEESB_SB_EEENS1_32KernelTmaWarpSpecializedPingpongEEENS5_IJNSA_ILi64EEESF_NSA_ILi128EEEEEENS_10tfloat32_tENS5_IJlSB_lEEESI_SJ_NS4_8TiledMMAINS4_8MMA_AtomIJNS4_4SM904GMMA29MMA_64x64x8_F32TF32TF32_SS_TNILNSN_7ScaleInE1ELSP_1EEEEEENS4_6LayoutISC_NS5_IJNSA_ILi0EEEST_ST_EEEEENS5_IJNS4_10UnderscoreESW_SW_EEEEENS4_13SM90_TMA_LOADENS4_14ComposedLayoutINS4_7SwizzleILi3ELi4ELi3EEENS4_18smem_ptr_flag_bitsILi32EEENSS_INS5_IJNSA_ILi8EEENSA_ILi32EEEEEENS5_IJS16_SB_EEEEEEEvNS4_8identityESZ_S1A_vS1B_EENS_8epilogue10collective6detail29Sm90TmaWarpSpecializedAdapterINS1E_15DefaultEpilogueISI_SJ_SJ_NS1D_6thread17LinearCombinationISI_Li1EffLNS1I_9ScaleType4KindE0ELNS_15FloatRoundStyleE2ESI_EENS1_15EpilogueDefaultEEEEEvvEEEEvNT_6ParamsE,"a",@progbits
	.sectionflags	@""
	.align	4
.nv.constant0._ZN7cutlass13device_kernelINS_4gemm6kernel13GemmUniversalIN4cute5tupleIJiiiiEEENS1_10collective13CollectiveMmaINS1_34MainloopSm90TmaGmmaWarpSpecializedILi5ENS5_IJNS4_1CILi1EEESB_SB_EEENS1_32KernelTmaWarpSpecializedPingpongEEENS5_IJNSA_ILi64EEESF_NSA_ILi128EEEEEENS_10tfloat32_tENS5_IJlSB_lEEESI_SJ_NS4_8TiledMMAINS4_8MMA_AtomIJNS4_4SM904GMMA29MMA_64x64x8_F32TF32TF32_SS_TNILNSN_7ScaleInE1ELSP_1EEEEEENS4_6LayoutISC_NS5_IJNSA_ILi0EEEST_ST_EEEEENS5_IJNS4_10UnderscoreESW_SW_EEEEENS4_13SM90_TMA_LOADENS4_14ComposedLayoutINS4_7SwizzleILi3ELi4ELi3EEENS4_18smem_ptr_flag_bitsILi32EEENSS_INS5_IJNSA_ILi8EEENSA_ILi32EEEEEENS5_IJS16_SB_EEEEEEEvNS4_8identityESZ_S1A_vS1B_EENS_8epilogue10collective6detail29Sm90TmaWarpSpecializedAdapterINS1E_15DefaultEpilogueISI_SJ_SJ_NS1D_6thread17LinearCombinationISI_Li1EffLNS1I_9ScaleType4KindE0ELNS_15FloatRoundStyleE2ESI_EENS1_15EpilogueDefaultEEEEEvvEEEEvNT_6ParamsE:
	.zero		1664


//--------------------- SYMBOLS --------------------------

	.type		.nv.reservedSmem.offset0,@object
	.size		.nv.reservedSmem.offset0,0x4
	.type		__assertfail,@function
